	.target	sm_90a

	.elftype	@"ET_EXEC"


//--------------------- .note.nv.tkinfo           --------------------------
	.section	.note.nv.tkinfo,"",@"SHT_NOTE"
	.sectionflags	@"SHF_NOTE_NV_TKINFO"
	.tkinfo
        /*0018*/ 	.word	0x00000002
        /*0030*/ 	.string	""
        /*0030*/ 	.string	"ptxas"
        /*0030*/ 	.string	"Cuda compilation tools, release 13.0, V13.0.88"
        /*0030*/ 	.string	"Build cuda_13.0.r13.0/compiler.36424714_0"
        /*0030*/ 	.string	"-arch sm_90a -m 64 "



//--------------------- .note.nv.cuinfo           --------------------------
	.section	.note.nv.cuinfo,"",@"SHT_NOTE"
	.sectionflags	@"SHF_NOTE_NV_CUINFO"
        /*0018*/ 	.short	0x0002
        /*001a*/ 	.short	0x005a
        /*001c*/ 	.short	0x0082
	.zero		2


//--------------------- .nv.info                  --------------------------
	.section	.nv.info,"",@"SHT_CUDA_INFO"
	.align	4


	//----- nvinfo : EIATTR_REGCOUNT
	.align		4
        /*0000*/ 	.byte	0x04, 0x2f
        /*0002*/ 	.short	(.L_15 - .L_14)
	.align		4
.L_14:
        /*0004*/ 	.word	index@(_ZN7cutlass13device_kernelINS_4gemm6kernel13GemmUniversalIN4cute5tupleIJiiiiEEENS1_10collective13CollectiveMmaINS1_34MainloopSm90TmaGmmaWarpSpecializedILi5ENS5_IJNS4_1CILi2EEENSA_ILi1EEESC_EEENS1_35KernelTmaWarpSpecializedCooperativeEEENS5_IJNSA_ILi128EEENSA_ILi224EEESG_EEEaNS5_IJlSC_lEEEaSJ_NS4_8TiledMMAINS4_8MMA_AtomIJNS4_4SM904GMMA26MMA_64x32x32_S32S8S8_SS_TNEEEENS4_6LayoutISD_NS5_IJSC_NSA_ILi0EEESR_EEEEENS5_IJNS4_10UnderscoreESU_SU_EEEEENS4_13SM90_TMA_LOADENS4_14ComposedLayoutINS4_7SwizzleILi3ELi4ELi3EEENS4_18smem_ptr_flag_bitsILi8EEENSQ_INS5_IJNSA_ILi8EEESG_EEENS5_IJSG_SC_EEEEEEEvNS4_8identityENS4_23SM90_TMA_LOAD_MULTICASTES17_vS18_EENS_8epilogue10collective6detail29Sm90TmaWarpSpecializedAdapterINS1C_15DefaultEpilogueIaSJ_SJ_NS1B_6thread17LinearCombinationIaLi1EiiLNS1G_9ScaleType4KindE0ELNS_15FloatRoundStyleE2EaEENS1_15EpilogueDefaultEEEEEvvEEEEvNT_6ParamsE)
        /*0008*/ 	.word	0x000000a8


	//----- nvinfo : EIATTR_FRAME_SIZE
	.align		4
.L_15:
        /*000c*/ 	.byte	0x04, 0x11
        /*000e*/ 	.short	(.L_17 - .L_16)
	.align		4
.L_16:
        /*0010*/ 	.word	index@(_ZN7cutlass13device_kernelINS_4gemm6kernel13GemmUniversalIN4cute5tupleIJiiiiEEENS1_10collective13CollectiveMmaINS1_34MainloopSm90TmaGmmaWarpSpecializedILi5ENS5_IJNS4_1CILi2EEENSA_ILi1EEESC_EEENS1_35KernelTmaWarpSpecializedCooperativeEEENS5_IJNSA_ILi128EEENSA_ILi224EEESG_EEEaNS5_IJlSC_lEEEaSJ_NS4_8TiledMMAINS4_8MMA_AtomIJNS4_4SM904GMMA26MMA_64x32x32_S32S8S8_SS_TNEEEENS4_6LayoutISD_NS5_IJSC_NSA_ILi0EEESR_EEEEENS5_IJNS4_10UnderscoreESU_SU_EEEEENS4_13SM90_TMA_LOADENS4_14ComposedLayoutINS4_7SwizzleILi3ELi4ELi3EEENS4_18smem_ptr_flag_bitsILi8EEENSQ_INS5_IJNSA_ILi8EEESG_EEENS5_IJSG_SC_EEEEEEEvNS4_8identityENS4_23SM90_TMA_LOAD_MULTICASTES17_vS18_EENS_8epilogue10collective6detail29Sm90TmaWarpSpecializedAdapterINS1C_15DefaultEpilogueIaSJ_SJ_NS1B_6thread17LinearCombinationIaLi1EiiLNS1G_9ScaleType4KindE0ELNS_15FloatRoundStyleE2EaEENS1_15EpilogueDefaultEEEEEvvEEEEvNT_6ParamsE)
        /*0014*/ 	.word	0x00000000


	//----- nvinfo : EIATTR_MIN_STACK_SIZE
	.align		4
.L_17:
        /*0018*/ 	.byte	0x04, 0x12
        /*001a*/ 	.short	(.L_19 - .L_18)
	.align		4
.L_18:
        /*001c*/ 	.word	index@(_ZN7cutlass13device_kernelINS_4gemm6kernel13GemmUniversalIN4cute5tupleIJiiiiEEENS1_10collective13CollectiveMmaINS1_34MainloopSm90TmaGmmaWarpSpecializedILi5ENS5_IJNS4_1CILi2EEENSA_ILi1EEESC_EEENS1_35KernelTmaWarpSpecializedCooperativeEEENS5_IJNSA_ILi128EEENSA_ILi224EEESG_EEEaNS5_IJlSC_lEEEaSJ_NS4_8TiledMMAINS4_8MMA_AtomIJNS4_4SM904GMMA26MMA_64x32x32_S32S8S8_SS_TNEEEENS4_6LayoutISD_NS5_IJSC_NSA_ILi0EEESR_EEEEENS5_IJNS4_10UnderscoreESU_SU_EEEEENS4_13SM90_TMA_LOADENS4_14ComposedLayoutINS4_7SwizzleILi3ELi4ELi3EEENS4_18smem_ptr_flag_bitsILi8EEENSQ_INS5_IJNSA_ILi8EEESG_EEENS5_IJSG_SC_EEEEEEEvNS4_8identityENS4_23SM90_TMA_LOAD_MULTICASTES17_vS18_EENS_8epilogue10collective6detail29Sm90TmaWarpSpecializedAdapterINS1C_15DefaultEpilogueIaSJ_SJ_NS1B_6thread17LinearCombinationIaLi1EiiLNS1G_9ScaleType4KindE0ELNS_15FloatRoundStyleE2EaEENS1_15EpilogueDefaultEEEEEvvEEEEvNT_6ParamsE)
        /*0020*/ 	.word	0x00000000
.L_19:


//--------------------- .nv.compat                --------------------------
	.section	.nv.compat,"",@"SHT_CUDA_COMPAT_INFO"
	.align	4
        /*0000*/ 	.byte	0x02, 0x09, 0x01, 0x00, 0x02, 0x02, 0x04, 0x00, 0x02, 0x05, 0x05, 0x00, 0x03, 0x07, 0x01, 0x01
        /*0010*/ 	.byte	0x02, 0x03, 0x01, 0x00, 0x02, 0x06, 0x01, 0x00, 0x04, 0x0b, 0x08, 0x00, 0x00, 0x00, 0x00, 0x00
        /*0020*/ 	.byte	0x00, 0x00, 0x00, 0x00


//--------------------- .nv.info._ZN7cutlass13device_kernelINS_4gemm6kernel13GemmUniversalIN4cute5tupleIJiiiiEEENS1_10collective13CollectiveMmaINS1_34MainloopSm90TmaGmmaWarpSpecializedILi5ENS5_IJNS4_1CILi2EEENSA_ILi1EEESC_EEENS1_35KernelTmaWarpSpecializedCooperativeEEENS5_IJNSA_ILi128EEENSA_ILi224EEESG_EEEaNS5_IJlSC_lEEEaSJ_NS4_8TiledMMAINS4_8MMA_AtomIJNS4_4SM904GMMA26MMA_64x32x32_S32S8S8_SS_TNEEEENS4_6LayoutISD_NS5_IJSC_NSA_ILi0EEESR_EEEEENS5_IJNS4_10UnderscoreESU_SU_EEEEENS4_13SM90_TMA_LOADENS4_14ComposedLayoutINS4_7SwizzleILi3ELi4ELi3EEENS4_18smem_ptr_flag_bitsILi8EEENSQ_INS5_IJNSA_ILi8EEESG_EEENS5_IJSG_SC_EEEEEEEvNS4_8identityENS4_23SM90_TMA_LOAD_MULTICASTES17_vS18_EENS_8epilogue10collective6detail29Sm90TmaWarpSpecializedAdapterINS1C_15DefaultEpilogueIaSJ_SJ_NS1B_6thread17LinearCombinationIaLi1EiiLNS1G_9ScaleType4KindE0ELNS_15FloatRoundStyleE2EaEENS1_15EpilogueDefaultEEEEEvvEEEEvNT_6ParamsE --------------------------
	.section	.nv.info._ZN7cutlass13device_kernelINS_4gemm6kernel13GemmUniversalIN4cute5tupleIJiiiiEEENS1_10collective13CollectiveMmaINS1_34MainloopSm90TmaGmmaWarpSpecializedILi5ENS5_IJNS4_1CILi2EEENSA_ILi1EEESC_EEENS1_35KernelTmaWarpSpecializedCooperativeEEENS5_IJNSA_ILi128EEENSA_ILi224EEESG_EEEaNS5_IJlSC_lEEEaSJ_NS4_8TiledMMAINS4_8MMA_AtomIJNS4_4SM904GMMA26MMA_64x32x32_S32S8S8_SS_TNEEEENS4_6LayoutISD_NS5_IJSC_NSA_ILi0EEESR_EEEEENS5_IJNS4_10UnderscoreESU_SU_EEEEENS4_13SM90_TMA_LOADENS4_14ComposedLayoutINS4_7SwizzleILi3ELi4ELi3EEENS4_18smem_ptr_flag_bitsILi8EEENSQ_INS5_IJNSA_ILi8EEESG_EEENS5_IJSG_SC_EEEEEEEvNS4_8identityENS4_23SM90_TMA_LOAD_MULTICASTES17_vS18_EENS_8epilogue10collective6detail29Sm90TmaWarpSpecializedAdapterINS1C_15DefaultEpilogueIaSJ_SJ_NS1B_6thread17LinearCombinationIaLi1EiiLNS1G_9ScaleType4KindE0ELNS_15FloatRoundStyleE2EaEENS1_15EpilogueDefaultEEEEEvvEEEEvNT_6ParamsE,"",@"SHT_CUDA_INFO"
	.sectionflags	@""
	.align	4


	//----- nvinfo : EIATTR_CUDA_API_VERSION
	.align		4
        /*0000*/ 	.byte	0x04, 0x37
        /*0002*/ 	.short	(.L_21 - .L_20)
.L_20:
        /*0004*/ 	.word	0x00000082


	//----- nvinfo : EIATTR_KPARAM_INFO
	.align		4
.L_21:
        /*0008*/ 	.byte	0x04, 0x17
        /*000a*/ 	.short	(.L_23 - .L_22)
.L_22:
        /*000c*/ 	.word	0x00000000
        /*0010*/ 	.short	0x0000
        /*0012*/ 	.short	0x0070
        /*0014*/ 	.byte	0x00, 0xf0, 0x01, 0x10


	//----- nvinfo : EIATTR_SPARSE_MMA_MASK
	.align		4
.L_23:
        /*0018*/ 	.byte	0x03, 0x50
        /*001a*/ 	.short	0x0000


	//----- nvinfo : EIATTR_MAXREG_COUNT
	.align		4
        /*001c*/ 	.byte	0x03, 0x1b
        /*001e*/ 	.short	0x00a8


	//----- nvinfo : EIATTR_NUM_BARRIERS
	.align		4
        /*0020*/ 	.byte	0x02, 0x4c
        /*0022*/ 	.byte	0x01
	.zero		1


	//----- nvinfo : EIATTR_EXTERNS
	.align		4
        /*0024*/ 	.byte	0x04, 0x0f
        /*0026*/ 	.short	(.L_25 - .L_24)


	//   ....[0]....
	.align		4
.L_24:
        /*0028*/ 	.word	index@(__assertfail)


	//----- nvinfo : EIATTR_MERCURY_ISA_VERSION
	.align		4
.L_25:
        /*002c*/ 	.byte	0x03, 0x5f
        /*002e*/ 	.short	0x0101


	//----- nvinfo : EIATTR_INT_WARP_WIDE_INSTR_OFFSETS
	.align		4
        /*0030*/ 	.byte	0x04, 0x31
        /*0032*/ 	.short	(.L_27 - .L_26)


	//   ....[0]....
.L_26:
        /*0034*/ 	.word	0x000004a0


	//   ....[1]....
        /*0038*/ 	.word	0x000004d0


	//   ....[2]....
        /*003c*/ 	.word	0x00000690


	//----- nvinfo : EIATTR_COOP_GROUP_MASK_REGIDS
	.align		4
.L_27:
        /*0040*/ 	.byte	0x04, 0x29
        /*0042*/ 	.short	(.L_29 - .L_28)


	//   ....[0]....
.L_28:
        /*0044*/ 	.word	0xffffffff


	//   ....[1]....
        /*0048*/ 	.word	0xffffffff


	//   ....[2]....
        /*004c*/ 	.word	0xffffffff


	//   ....[3]....
        /*0050*/ 	.word	0xffffffff


	//   ....[4]....
        /*0054*/ 	.word	0xffffffff


	//   ....[5]....
        /*0058*/ 	.word	0xffffffff


	//----- nvinfo : EIATTR_COOP_GROUP_INSTR_OFFSETS
	.align		4
.L_29:
        /*005c*/ 	.byte	0x04, 0x28
        /*005e*/ 	.short	(.L_31 - .L_30)


	//   ....[0]....
.L_30:
        /*0060*/ 	.word	0x00000060


	//   ....[1]....
        /*0064*/ 	.word	0x00000070


	//   ....[2]....
        /*0068*/ 	.word	0x00000130


	//   ....[3]....
        /*006c*/ 	.word	0x000002f0


	//   ....[4]....
        /*0070*/ 	.word	0x00000810


	//   ....[5]....
        /*0074*/ 	.word	0x00001240


	//----- nvinfo : EIATTR_REG_RECONFIG
	.align		4
.L_31:
        /*0078*/ 	.byte	0x01, 0x54
	.zero		2


	//----- nvinfo : EIATTR_SYSCALL_OFFSETS
	.align		4
        /*007c*/ 	.byte	0x04, 0x46
        /*007e*/ 	.short	(.L_33 - .L_32)


	//   ....[0]....
.L_32:
        /*0080*/ 	.word	0x00001400


	//----- nvinfo : EIATTR_MBARRIER_INSTR_OFFSETS
	.align		4
.L_33:
        /*0084*/ 	.byte	0x04, 0x39
        /*0086*/ 	.short	(.L_35 - .L_34)


	//   ....[0]....
.L_34:
        /*0088*/ 	.word	0x00000230
        /*008c*/ 	.word	0x000000ff
        /*0090*/ 	.word	0x00000000
        /*0094*/ 	.short	0x0100
        /*0096*/ 	.byte	0x08
	.zero		1


	//   ....[1]....
        /*0098*/ 	.word	0x00000240
        /*009c*/ 	.word	0x000000ff
        /*00a0*/ 	.word	0x00000028
        /*00a4*/ 	.short	0x0100
        /*00a6*/ 	.byte	0x08
	.zero		1


	//   ....[2]....
        /*00a8*/ 	.word	0x00000250
        /*00ac*/ 	.word	0x000000ff
        /*00b0*/ 	.word	0x00000008
        /*00b4*/ 	.short	0x0100
        /*00b6*/ 	.byte	0x08
	.zero		1


	//   ....[3]....
        /*00b8*/ 	.word	0x00000260
        /*00bc*/ 	.word	0x000000ff
        /*00c0*/ 	.word	0x00000030
        /*00c4*/ 	.short	0x0100
        /*00c6*/ 	.byte	0x08
	.zero		1


	//   ....[4]....
        /*00c8*/ 	.word	0x00000270
        /*00cc*/ 	.word	0x000000ff
        /*00d0*/ 	.word	0x00000010
        /*00d4*/ 	.short	0x0100
        /*00d6*/ 	.byte	0x08
	.zero		1


	//   ....[5]....
        /*00d8*/ 	.word	0x00000280
        /*00dc*/ 	.word	0x000000ff
        /*00e0*/ 	.word	0x00000038
        /*00e4*/ 	.short	0x0100
        /*00e6*/ 	.byte	0x08
	.zero		1


	//   ....[6]....
        /*00e8*/ 	.word	0x00000290
        /*00ec*/ 	.word	0x000000ff
        /*00f0*/ 	.word	0x00000018
        /*00f4*/ 	.short	0x0100
        /*00f6*/ 	.byte	0x08
	.zero		1


	//   ....[7]....
        /*00f8*/ 	.word	0x000002a0
        /*00fc*/ 	.word	0x000000ff
        /*0100*/ 	.word	0x00000040
        /*0104*/ 	.short	0x0100
        /*0106*/ 	.byte	0x08
	.zero		1


	//   ....[8]....
        /*0108*/ 	.word	0x000002b0
        /*010c*/ 	.word	0x000000ff
        /*0110*/ 	.word	0x00000020
        /*0114*/ 	.short	0x0100
        /*0116*/ 	.byte	0x08
	.zero		1


	//   ....[9]....
        /*0118*/ 	.word	0x000002c0
        /*011c*/ 	.word	0x000000ff
        /*0120*/ 	.word	0x00000048
        /*0124*/ 	.short	0x0100
        /*0126*/ 	.byte	0x08
	.zero		1


	//   ....[10]....
        /*0128*/ 	.word	0x00000710
        /*012c*/ 	.word	0x000000ff
        /*0130*/ 	.word	0x00000060
        /*0134*/ 	.short	0x0100
        /*0136*/ 	.byte	0x06
	.zero		1


	//   ....[11]....
        /*0138*/ 	.word	0x000007a0
        /*013c*/ 	.word	0x000000ff
        /*0140*/ 	.word	0x00000068
        /*0144*/ 	.short	0x0100
        /*0146*/ 	.byte	0x06
	.zero		1


	//   ....[12]....
        /*0148*/ 	.word	0x000014d0
        /*014c*/ 	.word	0x00000003
        /*0150*/ 	.word	0x00000000
        /*0154*/ 	.short	0x010a
        /*0156*/ 	.byte	0x3f
	.zero		1


	//   ....[13]....
        /*0158*/ 	.word	0x00001510
        /*015c*/ 	.word	0x00000003
        /*0160*/ 	.word	0x00000000
        /*0164*/ 	.short	0x010a
        /*0166*/ 	.byte	0x3f
	.zero		1


	//   ....[14]....
        /*0168*/ 	.word	0x000022b0
        /*016c*/ 	.word	0x00000005
        /*0170*/ 	.word	0x00000000
        /*0174*/ 	.short	0x010a
        /*0176*/ 	.byte	0x3f
	.zero		1


	//   ....[15]....
        /*0178*/ 	.word	0x000022f0
        /*017c*/ 	.word	0x00000005
        /*0180*/ 	.word	0x00000000
        /*0184*/ 	.short	0x010a
        /*0186*/ 	.byte	0x3f
	.zero		1


	//   ....[16]....
        /*0188*/ 	.word	0x00002e50
        /*018c*/ 	.word	0x00000005
        /*0190*/ 	.word	0x00000000
        /*0194*/ 	.short	0x0101
        /*0196*/ 	.byte	0x3f
	.zero		1


	//   ....[17]....
        /*0198*/ 	.word	0x00003070
        /*019c*/ 	.word	0x00000003
        /*01a0*/ 	.word	0x00000000
        /*01a4*/ 	.short	0x0101
        /*01a6*/ 	.byte	0x3f
	.zero		1


	//   ....[18]....
        /*01a8*/ 	.word	0x0000a020
        /*01ac*/ 	.word	0x00000017
        /*01b0*/ 	.word	0x00000028
        /*01b4*/ 	.short	0x010a
        /*01b6*/ 	.byte	0x3f
	.zero		1


	//   ....[19]....
        /*01b8*/ 	.word	0x0000a390
        /*01bc*/ 	.word	0x00000003
        /*01c0*/ 	.word	0x00000068
        /*01c4*/ 	.short	0x0101
        /*01c6*/ 	.byte	0x3f
	.zero		1


	//   ....[20]....
        /*01c8*/ 	.word	0x0000aaf0
        /*01cc*/ 	.word	0x00000007
        /*01d0*/ 	.word	0x00000000
        /*01d4*/ 	.short	0x010a
        /*01d6*/ 	.byte	0x3f
	.zero		1


	//   ....[21]....
        /*01d8*/ 	.word	0x0000ab70
        /*01dc*/ 	.word	0x00000008
        /*01e0*/ 	.word	0x00000000
        /*01e4*/ 	.short	0x010a
        /*01e6*/ 	.byte	0x3f
	.zero		1


	//   ....[22]....
        /*01e8*/ 	.word	0x0000ac00
        /*01ec*/ 	.word	0x00000009
        /*01f0*/ 	.word	0x00000000
        /*01f4*/ 	.short	0x010a
        /*01f6*/ 	.byte	0x3f
	.zero		1


	//   ....[23]....
        /*01f8*/ 	.word	0x0000ac90
        /*01fc*/ 	.word	0x00000006
        /*0200*/ 	.word	0x00000000
        /*0204*/ 	.short	0x010a
        /*0206*/ 	.byte	0x3f
	.zero		1


	//   ....[24]....
        /*0208*/ 	.word	0x0000ad20
        /*020c*/ 	.word	0x00000003
        /*0210*/ 	.word	0x00000000
        /*0214*/ 	.short	0x010a
        /*0216*/ 	.byte	0x3f
	.zero		1


	//   ....[25]....
        /*0218*/ 	.word	0x0000ad80
        /*021c*/ 	.word	0x00000003
        /*0220*/ 	.word	0x00000000
        /*0224*/ 	.short	0x010a
        /*0226*/ 	.byte	0x3f
	.zero		1


	//   ....[26]....
        /*0228*/ 	.word	0x0000add0
        /*022c*/ 	.word	0x00000005
        /*0230*/ 	.word	0x00000000
        /*0234*/ 	.short	0x010a
        /*0236*/ 	.byte	0x3f
	.zero		1


	//   ....[27]....
        /*0238*/ 	.word	0x0000aea0
        /*023c*/ 	.word	0x00000017
        /*0240*/ 	.word	0x00000028
        /*0244*/ 	.short	0x010a
        /*0246*/ 	.byte	0x3f
	.zero		1


	//   ....[28]....
        /*0248*/ 	.word	0x0000af70
        /*024c*/ 	.word	0x00000007
        /*0250*/ 	.word	0x00000000
        /*0254*/ 	.short	0x010a
        /*0256*/ 	.byte	0x3f
	.zero		1


	//   ....[29]....
        /*0258*/ 	.word	0x0000afc0
        /*025c*/ 	.word	0x00000008
        /*0260*/ 	.word	0x00000000
        /*0264*/ 	.short	0x010a
        /*0266*/ 	.byte	0x3f
	.zero		1


	//   ....[30]....
        /*0268*/ 	.word	0x0000b010
        /*026c*/ 	.word	0x00000009
        /*0270*/ 	.word	0x00000000
        /*0274*/ 	.short	0x010a
        /*0276*/ 	.byte	0x3f
	.zero		1


	//   ....[31]....
        /*0278*/ 	.word	0x0000b060
        /*027c*/ 	.word	0x00000006
        /*0280*/ 	.word	0x00000000
        /*0284*/ 	.short	0x010a
        /*0286*/ 	.byte	0x3f
	.zero		1


	//----- nvinfo : EIATTR_NUM_MBARRIERS
	.align		4
.L_35:
        /*0288*/ 	.byte	0x03, 0x38
        /*028a*/ 	.short	0x000c


	//----- nvinfo : EIATTR_EXIT_INSTR_OFFSETS
	.align		4
        /*028c*/ 	.byte	0x04, 0x1c
        /*028e*/ 	.short	(.L_37 - .L_36)


	//   ....[0]....
.L_36:
        /*0290*/ 	.word	0x00000970


	//   ....[1]....
        /*0294*/ 	.word	0x00001180


	//   ....[2]....
        /*0298*/ 	.word	0x00009730


	//   ....[3]....
        /*029c*/ 	.word	0x00009c90


	//   ....[4]....
        /*02a0*/ 	.word	0x0000ad70


	//----- nvinfo : EIATTR_MAX_THREADS
	.align		4
.L_37:
        /*02a4*/ 	.byte	0x04, 0x05
        /*02a6*/ 	.short	(.L_39 - .L_38)
.L_38:
        /*02a8*/ 	.word	0x00000180
        /*02ac*/ 	.word	0x00000001
        /*02b0*/ 	.word	0x00000001


	//----- nvinfo : EIATTR_CRS_STACK_SIZE
	.align		4
.L_39:
        /*02b4*/ 	.byte	0x04, 0x1e
        /*02b6*/ 	.short	(.L_41 - .L_40)
.L_40:
        /*02b8*/ 	.word	0x00000000


	//----- nvinfo : EIATTR_CBANK_PARAM_SIZE
	.align		4
.L_41:
        /*02bc*/ 	.byte	0x03, 0x19
        /*02be*/ 	.short	0x0470


	//----- nvinfo : EIATTR_PARAM_CBANK
	.align		4
        /*02c0*/ 	.byte	0x04, 0x0a
        /*02c2*/ 	.short	(.L_43 - .L_42)
	.align		4
.L_42:
        /*02c4*/ 	.word	index@(.nv.constant0._ZN7cutlass13device_kernelINS_4gemm6kernel13GemmUniversalIN4cute5tupleIJiiiiEEENS1_10collective13CollectiveMmaINS1_34MainloopSm90TmaGmmaWarpSpecializedILi5ENS5_IJNS4_1CILi2EEENSA_ILi1EEESC_EEENS1_35KernelTmaWarpSpecializedCooperativeEEENS5_IJNSA_ILi128EEENSA_ILi224EEESG_EEEaNS5_IJlSC_lEEEaSJ_NS4_8TiledMMAINS4_8MMA_AtomIJNS4_4SM904GMMA26MMA_64x32x32_S32S8S8_SS_TNEEEENS4_6LayoutISD_NS5_IJSC_NSA_ILi0EEESR_EEEEENS5_IJNS4_10UnderscoreESU_SU_EEEEENS4_13SM90_TMA_LOADENS4_14ComposedLayoutINS4_7SwizzleILi3ELi4ELi3EEENS4_18smem_ptr_flag_bitsILi8EEENSQ_INS5_IJNSA_ILi8EEESG_EEENS5_IJSG_SC_EEEEEEEvNS4_8identityENS4_23SM90_TMA_LOAD_MULTICASTES17_vS18_EENS_8epilogue10collective6detail29Sm90TmaWarpSpecializedAdapterINS1C_15DefaultEpilogueIaSJ_SJ_NS1B_6thread17LinearCombinationIaLi1EiiLNS1G_9ScaleType4KindE0ELNS_15FloatRoundStyleE2EaEENS1_15EpilogueDefaultEEEEEvvEEEEvNT_6ParamsE)
        /*02c8*/ 	.short	0x0210
        /*02ca*/ 	.short	0x0470


	//----- nvinfo : EIATTR_SW_WAR
	.align		4
.L_43:
        /*02cc*/ 	.byte	0x04, 0x36
        /*02ce*/ 	.short	(.L_45 - .L_44)
.L_44:
        /*02d0*/ 	.word	0x00000008
.L_45:


//--------------------- .nv.callgraph             --------------------------
	.section	.nv.callgraph,"",@"SHT_CUDA_CALLGRAPH"
	.align	4
	.sectionentsize	8
	.align		4
        /*0000*/ 	.word	0x00000000
	.align		4
        /*0004*/ 	.word	0xffffffff
	.align		4
        /*0008*/ 	.word	index@(_ZN7cutlass13device_kernelINS_4gemm6kernel13GemmUniversalIN4cute5tupleIJiiiiEEENS1_10collective13CollectiveMmaINS1_34MainloopSm90TmaGmmaWarpSpecializedILi5ENS5_IJNS4_1CILi2EEENSA_ILi1EEESC_EEENS1_35KernelTmaWarpSpecializedCooperativeEEENS5_IJNSA_ILi128EEENSA_ILi224EEESG_EEEaNS5_IJlSC_lEEEaSJ_NS4_8TiledMMAINS4_8MMA_AtomIJNS4_4SM904GMMA26MMA_64x32x32_S32S8S8_SS_TNEEEENS4_6LayoutISD_NS5_IJSC_NSA_ILi0EEESR_EEEEENS5_IJNS4_10UnderscoreESU_SU_EEEEENS4_13SM90_TMA_LOADENS4_14ComposedLayoutINS4_7SwizzleILi3ELi4ELi3EEENS4_18smem_ptr_flag_bitsILi8EEENSQ_INS5_IJNSA_ILi8EEESG_EEENS5_IJSG_SC_EEEEEEEvNS4_8identityENS4_23SM90_TMA_LOAD_MULTICASTES17_vS18_EENS_8epilogue10collective6detail29Sm90TmaWarpSpecializedAdapterINS1C_15DefaultEpilogueIaSJ_SJ_NS1B_6thread17LinearCombinationIaLi1EiiLNS1G_9ScaleType4KindE0ELNS_15FloatRoundStyleE2EaEENS1_15EpilogueDefaultEEEEEvvEEEEvNT_6ParamsE)
	.align		4
        /*000c*/ 	.word	index@(__assertfail)
	.align		4
        /*0010*/ 	.word	0x00000000
	.align		4
        /*0014*/ 	.word	0xfffffffe
	.align		4
        /*0018*/ 	.word	0x00000000
	.align		4
        /*001c*/ 	.word	0xfffffffd
	.align		4
        /*0020*/ 	.word	0x00000000
	.align		4
        /*0024*/ 	.word	0xfffffffc


//--------------------- .nv.constant4             --------------------------
	.section	.nv.constant4,"a",@progbits
	.align	8
	.align		8
.nv.constant4:
        /*0000*/ 	.dword	__assertfail
	.align		8
        /*0008*/ 	.dword	__unnamed_1
	.align		8
        /*0010*/ 	.dword	_ZN40_INTERNAL_505b79b2_4_k_cu_2507f556_173184cuda3std3__45__cpo5beginE
	.align		8
        /*0018*/ 	.dword	_ZN40_INTERNAL_505b79b2_4_k_cu_2507f556_173184cuda3std3__45__cpo3endE
	.align		8
        /*0020*/ 	.dword	_ZN40_INTERNAL_505b79b2_4_k_cu_2507f556_173184cuda3std3__45__cpo6cbeginE
	.align		8
        /*0028*/ 	.dword	_ZN40_INTERNAL_505b79b2_4_k_cu_2507f556_173184cuda3std3__45__cpo4cendE
	.align		8
        /*0030*/ 	.dword	_ZN40_INTERNAL_505b79b2_4_k_cu_2507f556_173184cuda3std3__442_GLOBAL__N__505b79b2_4_k_cu_2507f556_173186ignoreE
	.align		8
        /*0038*/ 	.dword	_ZN40_INTERNAL_505b79b2_4_k_cu_2507f556_173184cuda3std3__419piecewise_constructE
	.align		8
        /*0040*/ 	.dword	_ZN40_INTERNAL_505b79b2_4_k_cu_2507f556_173184cuda3std3__48in_placeE
	.align		8
        /*0048*/ 	.dword	_ZN40_INTERNAL_505b79b2_4_k_cu_2507f556_173184cuda3std6ranges3__45__cpo4swapE
	.align		8
        /*0050*/ 	.dword	_ZN40_INTERNAL_505b79b2_4_k_cu_2507f556_173184cuda3std6ranges3__45__cpo9iter_moveE
	.align		8
        /*0058*/ 	.dword	_ZN40_INTERNAL_505b79b2_4_k_cu_2507f556_173184cute7productE
	.align		8
        /*0060*/ 	.dword	_ZN40_INTERNAL_505b79b2_4_k_cu_2507f556_173184cute1_E
	.align		8
        /*0068*/ 	.dword	$str$22
	.align		8
        /*0070*/ 	.dword	$str$23


//--------------------- .text._ZN7cutlass13device_kernelINS_4gemm6kernel13GemmUniversalIN4cute5tupleIJiiiiEEENS1_10collective13CollectiveMmaINS1_34MainloopSm90TmaGmmaWarpSpecializedILi5ENS5_IJNS4_1CILi2EEENSA_ILi1EEESC_EEENS1_35KernelTmaWarpSpecializedCooperativeEEENS5_IJNSA_ILi128EEENSA_ILi224EEESG_EEEaNS5_IJlSC_lEEEaSJ_NS4_8TiledMMAINS4_8MMA_AtomIJNS4_4SM904GMMA26MMA_64x32x32_S32S8S8_SS_TNEEEENS4_6LayoutISD_NS5_IJSC_NSA_ILi0EEESR_EEEEENS5_IJNS4_10UnderscoreESU_SU_EEEEENS4_13SM90_TMA_LOADENS4_14ComposedLayoutINS4_7SwizzleILi3ELi4ELi3EEENS4_18smem_ptr_flag_bitsILi8EEENSQ_INS5_IJNSA_ILi8EEESG_EEENS5_IJSG_SC_EEEEEEEvNS4_8identityENS4_23SM90_TMA_LOAD_MULTICASTES17_vS18_EENS_8epilogue10collective6detail29Sm90TmaWarpSpecializedAdapterINS1C_15DefaultEpilogueIaSJ_SJ_NS1B_6thread17LinearCombinationIaLi1EiiLNS1G_9ScaleType4KindE0ELNS_15FloatRoundStyleE2EaEENS1_15EpilogueDefaultEEEEEvvEEEEvNT_6ParamsE --------------------------
	.section	.text._ZN7cutlass13device_kernelINS_4gemm6kernel13GemmUniversalIN4cute5tupleIJiiiiEEENS1_10collective13CollectiveMmaINS1_34MainloopSm90TmaGmmaWarpSpecializedILi5ENS5_IJNS4_1CILi2EEENSA_ILi1EEESC_EEENS1_35KernelTmaWarpSpecializedCooperativeEEENS5_IJNSA_ILi128EEENSA_ILi224EEESG_EEEaNS5_IJlSC_lEEEaSJ_NS4_8TiledMMAINS4_8MMA_AtomIJNS4_4SM904GMMA26MMA_64x32x32_S32S8S8_SS_TNEEEENS4_6LayoutISD_NS5_IJSC_NSA_ILi0EEESR_EEEEENS5_IJNS4_10UnderscoreESU_SU_EEEEENS4_13SM90_TMA_LOADENS4_14ComposedLayoutINS4_7SwizzleILi3ELi4ELi3EEENS4_18smem_ptr_flag_bitsILi8EEENSQ_INS5_IJNSA_ILi8EEESG_EEENS5_IJSG_SC_EEEEEEEvNS4_8identityENS4_23SM90_TMA_LOAD_MULTICASTES17_vS18_EENS_8epilogue10collective6detail29Sm90TmaWarpSpecializedAdapterINS1C_15DefaultEpilogueIaSJ_SJ_NS1B_6thread17LinearCombinationIaLi1EiiLNS1G_9ScaleType4KindE0ELNS_15FloatRoundStyleE2EaEENS1_15EpilogueDefaultEEEEEvvEEEEvNT_6ParamsE,"ax",@progbits
	.align	128
.text._ZN7cutlass13device_kernelINS_4gemm6kernel13GemmUniversalIN4cute5tupleIJiiiiEEENS1_10collective13CollectiveMmaINS1_34MainloopSm90TmaGmmaWarpSpecializedILi5ENS5_IJNS4_1CILi2EEENSA_ILi1EEESC_EEENS1_35KernelTmaWarpSpecializedCooperativeEEENS5_IJNSA_ILi128EEENSA_ILi224EEESG_EEEaNS5_IJlSC_lEEEaSJ_NS4_8TiledMMAINS4_8MMA_AtomIJNS4_4SM904GMMA26MMA_64x32x32_S32S8S8_SS_TNEEEENS4_6LayoutISD_NS5_IJSC_NSA_ILi0EEESR_EEEEENS5_IJNS4_10UnderscoreESU_SU_EEEEENS4_13SM90_TMA_LOADENS4_14ComposedLayoutINS4_7SwizzleILi3ELi4ELi3EEENS4_18smem_ptr_flag_bitsILi8EEENSQ_INS5_IJNSA_ILi8EEESG_EEENS5_IJSG_SC_EEEEEEEvNS4_8identityENS4_23SM90_TMA_LOAD_MULTICASTES17_vS18_EENS_8epilogue10collective6detail29Sm90TmaWarpSpecializedAdapterINS1C_15DefaultEpilogueIaSJ_SJ_NS1B_6thread17LinearCombinationIaLi1EiiLNS1G_9ScaleType4KindE0ELNS_15FloatRoundStyleE2EaEENS1_15EpilogueDefaultEEEEEvvEEEEvNT_6ParamsE:
        .type           _ZN7cutlass13device_kernelINS_4gemm6kernel13GemmUniversalIN4cute5tupleIJiiiiEEENS1_10collective13CollectiveMmaINS1_34MainloopSm90TmaGmmaWarpSpecializedILi5ENS5_IJNS4_1CILi2EEENSA_ILi1EEESC_EEENS1_35KernelTmaWarpSpecializedCooperativeEEENS5_IJNSA_ILi128EEENSA_ILi224EEESG_EEEaNS5_IJlSC_lEEEaSJ_NS4_8TiledMMAINS4_8MMA_AtomIJNS4_4SM904GMMA26MMA_64x32x32_S32S8S8_SS_TNEEEENS4_6LayoutISD_NS5_IJSC_NSA_ILi0EEESR_EEEEENS5_IJNS4_10UnderscoreESU_SU_EEEEENS4_13SM90_TMA_LOADENS4_14ComposedLayoutINS4_7SwizzleILi3ELi4ELi3EEENS4_18smem_ptr_flag_bitsILi8EEENSQ_INS5_IJNSA_ILi8EEESG_EEENS5_IJSG_SC_EEEEEEEvNS4_8identityENS4_23SM90_TMA_LOAD_MULTICASTES17_vS18_EENS_8epilogue10collective6detail29Sm90TmaWarpSpecializedAdapterINS1C_15DefaultEpilogueIaSJ_SJ_NS1B_6thread17LinearCombinationIaLi1EiiLNS1G_9ScaleType4KindE0ELNS_15FloatRoundStyleE2EaEENS1_15EpilogueDefaultEEEEEvvEEEEvNT_6ParamsE,@function
        .size           _ZN7cutlass13device_kernelINS_4gemm6kernel13GemmUniversalIN4cute5tupleIJiiiiEEENS1_10collective13CollectiveMmaINS1_34MainloopSm90TmaGmmaWarpSpecializedILi5ENS5_IJNS4_1CILi2EEENSA_ILi1EEESC_EEENS1_35KernelTmaWarpSpecializedCooperativeEEENS5_IJNSA_ILi128EEENSA_ILi224EEESG_EEEaNS5_IJlSC_lEEEaSJ_NS4_8TiledMMAINS4_8MMA_AtomIJNS4_4SM904GMMA26MMA_64x32x32_S32S8S8_SS_TNEEEENS4_6LayoutISD_NS5_IJSC_NSA_ILi0EEESR_EEEEENS5_IJNS4_10UnderscoreESU_SU_EEEEENS4_13SM90_TMA_LOADENS4_14ComposedLayoutINS4_7SwizzleILi3ELi4ELi3EEENS4_18smem_ptr_flag_bitsILi8EEENSQ_INS5_IJNSA_ILi8EEESG_EEENS5_IJSG_SC_EEEEEEEvNS4_8identityENS4_23SM90_TMA_LOAD_MULTICASTES17_vS18_EENS_8epilogue10collective6detail29Sm90TmaWarpSpecializedAdapterINS1C_15DefaultEpilogueIaSJ_SJ_NS1B_6thread17LinearCombinationIaLi1EiiLNS1G_9ScaleType4KindE0ELNS_15FloatRoundStyleE2EaEENS1_15EpilogueDefaultEEEEEvvEEEEvNT_6ParamsE,(.L_x_301 - _ZN7cutlass13device_kernelINS_4gemm6kernel13GemmUniversalIN4cute5tupleIJiiiiEEENS1_10collective13CollectiveMmaINS1_34MainloopSm90TmaGmmaWarpSpecializedILi5ENS5_IJNS4_1CILi2EEENSA_ILi1EEESC_EEENS1_35KernelTmaWarpSpecializedCooperativeEEENS5_IJNSA_ILi128EEENSA_ILi224EEESG_EEEaNS5_IJlSC_lEEEaSJ_NS4_8TiledMMAINS4_8MMA_AtomIJNS4_4SM904GMMA26MMA_64x32x32_S32S8S8_SS_TNEEEENS4_6LayoutISD_NS5_IJSC_NSA_ILi0EEESR_EEEEENS5_IJNS4_10UnderscoreESU_SU_EEEEENS4_13SM90_TMA_LOADENS4_14ComposedLayoutINS4_7SwizzleILi3ELi4ELi3EEENS4_18smem_ptr_flag_bitsILi8EEENSQ_INS5_IJNSA_ILi8EEESG_EEENS5_IJSG_SC_EEEEEEEvNS4_8identityENS4_23SM90_TMA_LOAD_MULTICASTES17_vS18_EENS_8epilogue10collective6detail29Sm90TmaWarpSpecializedAdapterINS1C_15DefaultEpilogueIaSJ_SJ_NS1B_6thread17LinearCombinationIaLi1EiiLNS1G_9ScaleType4KindE0ELNS_15FloatRoundStyleE2EaEENS1_15EpilogueDefaultEEEEEvvEEEEvNT_6ParamsE)
        .other          _ZN7cutlass13device_kernelINS_4gemm6kernel13GemmUniversalIN4cute5tupleIJiiiiEEENS1_10collective13CollectiveMmaINS1_34MainloopSm90TmaGmmaWarpSpecializedILi5ENS5_IJNS4_1CILi2EEENSA_ILi1EEESC_EEENS1_35KernelTmaWarpSpecializedCooperativeEEENS5_IJNSA_ILi128EEENSA_ILi224EEESG_EEEaNS5_IJlSC_lEEEaSJ_NS4_8TiledMMAINS4_8MMA_AtomIJNS4_4SM904GMMA26MMA_64x32x32_S32S8S8_SS_TNEEEENS4_6LayoutISD_NS5_IJSC_NSA_ILi0EEESR_EEEEENS5_IJNS4_10UnderscoreESU_SU_EEEEENS4_13SM90_TMA_LOADENS4_14ComposedLayoutINS4_7SwizzleILi3ELi4ELi3EEENS4_18smem_ptr_flag_bitsILi8EEENSQ_INS5_IJNSA_ILi8EEESG_EEENS5_IJSG_SC_EEEEEEEvNS4_8identityENS4_23SM90_TMA_LOAD_MULTICASTES17_vS18_EENS_8epilogue10collective6detail29Sm90TmaWarpSpecializedAdapterINS1C_15DefaultEpilogueIaSJ_SJ_NS1B_6thread17LinearCombinationIaLi1EiiLNS1G_9ScaleType4KindE0ELNS_15FloatRoundStyleE2EaEENS1_15EpilogueDefaultEEEEEvvEEEEvNT_6ParamsE,@"STO_CUDA_ENTRY STV_DEFAULT"
_ZN7cutlass13device_kernelINS_4gemm6kernel13GemmUniversalIN4cute5tupleIJiiiiEEENS1_10collective13CollectiveMmaINS1_34MainloopSm90TmaGmmaWarpSpecializedILi5ENS5_IJNS4_1CILi2EEENSA_ILi1EEESC_EEENS1_35KernelTmaWarpSpecializedCooperativeEEENS5_IJNSA_ILi128EEENSA_ILi224EEESG_EEEaNS5_IJlSC_lEEEaSJ_NS4_8TiledMMAINS4_8MMA_AtomIJNS4_4SM904GMMA26MMA_64x32x32_S32S8S8_SS_TNEEEENS4_6LayoutISD_NS5_IJSC_NSA_ILi0EEESR_EEEEENS5_IJNS4_10UnderscoreESU_SU_EEEEENS4_13SM90_TMA_LOADENS4_14ComposedLayoutINS4_7SwizzleILi3ELi4ELi3EEENS4_18smem_ptr_flag_bitsILi8EEENSQ_INS5_IJNSA_ILi8EEESG_EEENS5_IJSG_SC_EEEEEEEvNS4_8identityENS4_23SM90_TMA_LOAD_MULTICASTES17_vS18_EENS_8epilogue10collective6detail29Sm90TmaWarpSpecializedAdapterINS1C_15DefaultEpilogueIaSJ_SJ_NS1B_6thread17LinearCombinationIaLi1EiiLNS1G_9ScaleType4KindE0ELNS_15FloatRoundStyleE2EaEENS1_15EpilogueDefaultEEEEEvvEEEEvNT_6ParamsE:
[----:B------:R-:W0:Y:S01]  /*0000*/  LDC R1, c[0x0][0x28] ;  /* 0x00000a00ff017b82 */ /* 0x000e220000000800 */
[----:B------:R-:W1:Y:S01]  /*0010*/  S2R R18, SR_TID.X ;  /* 0x0000000000127919 */ /* 0x000e620000002100 */
[----:B------:R-:W-:Y:S01]  /*0020*/  ELECT P0, URZ, PT ;  /* 0x00000000003f782f */ /* 0x000fe20003800000 */
[----:B------:R-:W-:Y:S01]  /*0030*/  BSSY B0, `(.L_x_0) ;  /* 0x000000f000007945 */ /* 0x000fe20003800000 */
[--C-:B-1----:R-:W-:Y:S02]  /*0040*/  SHF.R.U32.HI R0, RZ, 0x5, R18.reuse ;  /* 0x00000005ff007819 */ /* 0x102fe40000011612 */
[----:B------:R-:W-:-:S03]  /*0050*/  SHF.R.U32.HI R3, RZ, 0x7, R18 ;  /* 0x00000007ff037819 */ /* 0x000fc60000011612 */
[----:B------:R-:W1:Y:S04]  /*0060*/  SHFL.IDX PT, R2, R0, RZ, 0x1f ;  /* 0x00001fff00027589 */ /* 0x000e6800000e0000 */
[----:B------:R2:W3:Y:S01]  /*0070*/  SHFL.IDX PT, R5, R3, RZ, 0x1f ;  /* 0x00001fff03057589 */ /* 0x0004e200000e0000 */
[----:B-1----:R-:W-:-:S13]  /*0080*/  ISETP.NE.OR P0, PT, R2, RZ, !P0 ;  /* 0x000000ff0200720c */ /* 0x002fda0004705670 */
[----:B0-23--:R-:W-:Y:S05]  /*0090*/  @P0 BRA `(.L_x_1) ;  /* 0x0000000000200947 */ /* 0x00dfea0003800000 */
[----:B------:R-:W-:Y:S02]  /*00a0*/  ULDC.64 UR4, c[0x0][0x198] ;  /* 0x0000660000047ab9 */ /* 0x000fe40000000a00 */
[----:B------:R-:W-:Y:S02]  /*00b0*/  UIADD3 UR6, UP0, UR4, 0xf0, URZ ;  /* 0x000000f004067890 */ /* 0x000fe4000ff1e03f */
[----:B------:R-:W-:Y:S02]  /*00c0*/  UIADD3 UR4, UP1, UR4, 0x1f0, URZ ;  /* 0x000001f004047890 */ /* 0x000fe4000ff3e03f */
[----:B------:R-:W-:Y:S02]  /*00d0*/  UIADD3.X UR7, URZ, UR5, URZ, UP0, !UPT ;  /* 0x000000053f077290 */ /* 0x000fe400087fe43f */
[----:B------:R-:W-:-:S07]  /*00e0*/  UIADD3.X UR5, URZ, UR5, URZ, UP1, !UPT ;  /* 0x000000053f057290 */ /* 0x000fce0008ffe43f */
[----:B------:R0:W-:Y:S02]  /*00f0*/  UTMACCTL.PF [UR6] ;  /* 0x00000000060079b9 */ /* 0x0001e40008040000 */
[----:B------:R0:W-:Y:S02]  /*0100*/  UTMACCTL.PF [UR4] ;  /* 0x00000000040079b9 */ /* 0x0001e40008040000 */
[----:B0-----:R-:W-:Y:S01]  /*0110*/  NOP ;  /* 0x0000000000007918 */ /* 0x001fe20000000000 */
.L_x_1:
[----:B------:R-:W-:Y:S05]  /*0120*/  BSYNC B0 ;  /* 0x0000000000007941 */ /* 0x000fea0003800000 */
.L_x_0:
[----:B------:R-:W0:Y:S02]  /*0130*/  SHFL.IDX PT, R3, R0, RZ, 0x1f ;  /* 0x00001fff00037589 */ /* 0x000e2400000e0000 */
[----:B0-----:R-:W-:-:S13]  /*0140*/  ISETP.NE.AND P0, PT, R3, RZ, PT ;  /* 0x000000ff0300720c */ /* 0x001fda0003f05270 */
[----:B------:R-:W-:Y:S05]  /*0150*/  @P0 BRA `(.L_x_2) ;  /* 0x0000000000600947 */ /* 0x000fea0003800000 */
[----:B------:R-:W0:Y:S01]  /*0160*/  S2UR UR8, SR_CgaCtaId ;  /* 0x00000000000879c3 */ /* 0x000e220000008800 */
[----:B------:R-:W-:Y:S01]  /*0170*/  UMOV UR4, 0x400 ;  /* 0x0000040000047882 */ /* 0x000fe20000000000 */
[----:B------:R-:W-:Y:S01]  /*0180*/  UMOV UR5, 0x1 ;  /* 0x0000000100057882 */ /* 0x000fe20000000000 */
[----:B------:R-:W-:Y:S01]  /*0190*/  UMOV UR6, 0x4 ;  /* 0x0000000400067882 */ /* 0x000fe20000000000 */
[----:B------:R-:W-:Y:S01]  /*01a0*/  ELECT P0, URZ, PT ;  /* 0x00000000003f782f */ /* 0x000fe20003800000 */
[----:B------:R-:W-:-:S04]  /*01b0*/  UIADD3 UR6, -UR6, 0x100000, URZ ;  /* 0x0010000006067890 */ /* 0x000fc8000fffe13f */
[----:B------:R-:W-:Y:S02]  /*01c0*/  USHF.L.U32 UR7, UR6, 0xb, URZ ;  /* 0x0000000b06077899 */ /* 0x000fe4000800063f */
[----:B------:R-:W-:Y:S02]  /*01d0*/  USHF.L.U32 UR6, UR6, 0x1, URZ ;  /* 0x0000000106067899 */ /* 0x000fe4000800063f */
[----:B0-----:R-:W-:Y:S02]  /*01e0*/  ULEA UR8, UR8, UR4, 0x18 ;  /* 0x0000000408087291 */ /* 0x001fe4000f8ec03f */
[----:B------:R-:W-:-:S04]  /*01f0*/  UIADD3 UR4, -UR5, 0x100000, URZ ;  /* 0x0010000005047890 */ /* 0x000fc8000fffe13f */
[----:B------:R-:W-:Y:S02]  /*0200*/  USHF.L.U32 UR5, UR4, 0xb, URZ ;  /* 0x0000000b04057899 */ /* 0x000fe4000800063f */
[----:B------:R-:W-:Y:S01]  /*0210*/  USHF.L.U32 UR4, UR4, 0x1, URZ ;  /* 0x0000000104047899 */ /* 0x000fe2000800063f */
[----:B------:R-:W0:Y:S11]  /*0220*/  FENCE.VIEW.ASYNC.S ;  /* 0x00000000000073c6 */ /* 0x000e360000000000 */
[----:B0-----:R0:W1:Y:S01]  /*0230*/  SYNCS.EXCH.64 URZ, [UR8], UR4 ;  /* 0x00000004083f75b2 */ /* 0x0010620008000100 */
[----:B------:R0:W2:Y:S01]  /*0240*/  SYNCS.EXCH.64 URZ, [UR8+0x28], UR6 ;  /* 0x00002806083f75b2 */ /* 0x0000a20008000100 */
[----:B------:R0:W3:Y:S01]  /*0250*/  SYNCS.EXCH.64 URZ, [UR8+0x8], UR4 ;  /* 0x00000804083f75b2 */ /* 0x0000e20008000100 */
[----:B------:R0:W4:Y:S01]  /*0260*/  SYNCS.EXCH.64 URZ, [UR8+0x30], UR6 ;  /* 0x00003006083f75b2 */ /* 0x0001220008000100 */
[----:B------:R0:W0:Y:S01]  /*0270*/  SYNCS.EXCH.64 URZ, [UR8+0x10], UR4 ;  /* 0x00001004083f75b2 */ /* 0x0000220008000100 */
[----:B------:R0:W0:Y:S01]  /*0280*/  SYNCS.EXCH.64 URZ, [UR8+0x38], UR6 ;  /* 0x00003806083f75b2 */ /* 0x0000220008000100 */
[----:B------:R0:W0:Y:S01]  /*0290*/  SYNCS.EXCH.64 URZ, [UR8+0x18], UR4 ;  /* 0x00001804083f75b2 */ /* 0x0000220008000100 */
[----:B------:R0:W0:Y:S01]  /*02a0*/  SYNCS.EXCH.64 URZ, [UR8+0x40], UR6 ;  /* 0x00004006083f75b2 */ /* 0x0000220008000100 */
[----:B------:R0:W0:Y:S01]  /*02b0*/  SYNCS.EXCH.64 URZ, [UR8+0x20], UR4 ;  /* 0x00002004083f75b2 */ /* 0x0000220008000100 */
[----:B------:R0:W0:Y:S01]  /*02c0*/  SYNCS.EXCH.64 URZ, [UR8+0x48], UR6 ;  /* 0x00004806083f75b2 */ /* 0x0000220008000100 */
[----:B------:R-:W-:Y:S01]  /*02d0*/  NOP ;  /* 0x0000000000007918 */ /* 0x000fe20000000000 */
.L_x_2:
[----:B------:R-:W-:Y:S01]  /*02e0*/  SHF.R.S32.HI R7, RZ, 0x1f, R18 ;  /* 0x0000001fff077819 */ /* 0x000fe20000011412 */
[----:B------:R-:W5:Y:S01]  /*02f0*/  SHFL.IDX PT, R0, R0, RZ, 0x1f ;  /* 0x00001fff00007589 */ /* 0x000f6200000e0000 */
[----:B0-----:R-:W0:Y:S01]  /*0300*/  S2UR UR8, SR_CTAID.X ;  /* 0x00000000000879c3 */ /* 0x001e220000002500 */
[----:B------:R-:W-:Y:S02]  /*0310*/  ELECT P0, URZ, PT ;  /* 0x00000000003f782f */ /* 0x000fe40003800000 */
[----:B------:R-:W-:Y:S01]  /*0320*/  LEA.HI R7, R7, R18, RZ, 0x7 ;  /* 0x0000001207077211 */ /* 0x000fe200078f38ff */
[----:B------:R-:W1:Y:S01]  /*0330*/  S2R R4, SR_CTAID.Y ;  /* 0x0000000000047919 */ /* 0x000e620000002600 */
[----:B------:R-:W-:Y:S01]  /*0340*/  SHF.R.S32.HI R8, RZ, 0x1f, R3 ;  /* 0x0000001fff087819 */ /* 0x000fe20000011403 */
[----:B------:R-:W-:Y:S01]  /*0350*/  ULDC UR4, c[0x0][0x150] ;  /* 0x0000540000047ab9 */ /* 0x000fe20000000800 */
[----:B------:R-:W-:Y:S01]  /*0360*/  LOP3.LUT R7, R7, 0xffffff80, RZ, 0xc0, !PT ;  /* 0xffffff8007077812 */ /* 0x000fe200078ec0ff */
[----:B------:R-:W-:Y:S01]  /*0370*/  NOP ;  /* 0x0000000000007918 */ /* 0x000fe20000000000 */
[----:B------:R-:W-:Y:S01]  /*0380*/  LEA.HI R8, R8, R3, RZ, 0x2 ;  /* 0x0000000308087211 */ /* 0x000fe200078f10ff */
[----:B------:R-:W2:Y:S01]  /*0390*/  LDC R10, c[0x0][0x144] ;  /* 0x00005100ff0a7b82 */ /* 0x000ea20000000800 */
[----:B------:R-:W-:Y:S01]  /*03a0*/  NOP ;  /* 0x0000000000007918 */ /* 0x000fe20000000000 */
[----:B------:R-:W-:Y:S01]  /*03b0*/  IMAD.IADD R6, R18, 0x1, -R7 ;  /* 0x0000000112067824 */ /* 0x000fe200078e0a07 */
[----:B------:R-:W-:Y:S01]  /*03c0*/  LOP3.LUT R8, R8, 0x3ffffffc, RZ, 0xc0, !PT ;  /* 0x3ffffffc08087812 */ /* 0x000fe200078ec0ff */
[----:B------:R-:W-:Y:S01]  /*03d0*/  IMAD.MOV.U32 R23, RZ, RZ, 0x1 ;  /* 0x00000001ff177424 */ /* 0x000fe200078e00ff */
[----:B------:R-:W-:-:S02]  /*03e0*/  ISETP.NE.AND P3, PT, R5, RZ, PT ;  /* 0x000000ff0500720c */ /* 0x000fc40003f65270 */
[----:B------:R-:W-:Y:S01]  /*03f0*/  SHF.R.S32.HI R7, RZ, 0x1f, R6 ;  /* 0x0000001fff077819 */ /* 0x000fe20000011406 */
[----:B------:R-:W-:Y:S01]  /*0400*/  IMAD.IADD R8, R3, 0x1, -R8 ;  /* 0x0000000103087824 */ /* 0x000fe200078e0a08 */
[----:B------:R-:W3:Y:S02]  /*0410*/  LDC R13, c[0x0][0x140] ;  /* 0x00005000ff0d7b82 */ /* 0x000ee40000000800 */
[----:B------:R-:W-:Y:S02]  /*0420*/  LEA.HI R7, R7, R6, RZ, 0x3 ;  /* 0x0000000607077211 */ /* 0x000fe400078f18ff */
[----:B-----5:R-:W-:Y:S02]  /*0430*/  ISETP.NE.OR P0, PT, R0, RZ, !P0 ;  /* 0x000000ff0000720c */ /* 0x020fe40004705670 */
[--C-:B------:R-:W-:Y:S02]  /*0440*/  SHF.R.S32.HI R0, RZ, 0x3, R7.reuse ;  /* 0x00000003ff007819 */ /* 0x100fe40000011407 */
[----:B------:R-:W-:-:S02]  /*0450*/  SHF.R.S32.HI R7, RZ, 0x1f, R7 ;  /* 0x0000001fff077819 */ /* 0x000fc40000011407 */
[----:B0-----:R-:W-:Y:S02]  /*0460*/  I2FP.F32.U32 R9, UR8 ;  /* 0x0000000800097c45 */ /* 0x001fe40008201000 */
[----:B------:R-:W-:-:S03]  /*0470*/  LEA.HI R7, R7, R0, RZ, 0x2 ;  /* 0x0000000007077211 */ /* 0x000fc600078f10ff */
[----:B------:R-:W-:Y:S01]  /*0480*/  FMUL R9, R9, UR4 ;  /* 0x0000000409097c20 */ /* 0x000fe20008400000 */
[----:B------:R-:W-:Y:S01]  /*0490*/  LOP3.LUT R7, R7, 0xfffffffc, RZ, 0xc0, !PT ;  /* 0xfffffffc07077812 */ /* 0x000fe200078ec0ff */
[----:B------:R-:W-:Y:S01]  /*04a0*/  VOTEU.ALL UP0, P0 ;  /* 0x00000000003f7886 */ /* 0x000fe20000000000 */
[----:B-1----:R-:W-:Y:S01]  /*04b0*/  I2FP.F32.U32 R3, R4 ;  /* 0x0000000400037245 */ /* 0x002fe20000201000 */
[----:B------:R-:W-:Y:S01]  /*04c0*/  ULDC UR4, c[0x0][0x154] ;  /* 0x0000550000047ab9 */ /* 0x000fe20000000800 */
[----:B------:R-:W-:Y:S01]  /*04d0*/  VOTEU.ALL UP1, P0 ;  /* 0x00000000003f7886 */ /* 0x000fe20000020000 */
[----:B------:R-:W0:Y:S01]  /*04e0*/  F2I.U32.TRUNC.NTZ R9, R9 ;  /* 0x0000000900097305 */ /* 0x000e22000020f000 */
[----:B------:R-:W-:Y:S01]  /*04f0*/  IMAD.IADD R7, R0, 0x1, -R7 ;  /* 0x0000000100077824 */ /* 0x000fe200078e0a07 */
[----:B------:R-:W1:Y:S01]  /*0500*/  @!UP0 S2UR UR7, SR_CgaCtaId ;  /* 0x00000000000789c3 */ /* 0x000e620000008800 */
[----:B------:R-:W-:Y:S01]  /*0510*/  FMUL R12, R3, UR4 ;  /* 0x00000004030c7c20 */ /* 0x000fe20008400000 */
[----:B------:R-:W-:Y:S01]  /*0520*/  UMOV UR4, 0x20 ;  /* 0x0000002000047882 */ /* 0x000fe20000000000 */
[----:B------:R-:W-:Y:S01]  /*0530*/  IMAD R8, R8, 0x4, R7 ;  /* 0x0000000408087824 */ /* 0x000fe200078e0207 */
[----:B------:R-:W-:Y:S01]  /*0540*/  @!UP0 UMOV UR6, 0x400 ;  /* 0x0000040000068882 */ /* 0x000fe20000000000 */
[----:B------:R-:W-:-:S04]  /*0550*/  @!UP0 UIADD3 UR4, -UR4, 0x100000, URZ ;  /* 0x0010000004048890 */ /* 0x000fc8000fffe13f */
[----:B------:R-:W-:Y:S02]  /*0560*/  @!UP0 USHF.L.U32 UR5, UR4, 0xb, URZ ;  /* 0x0000000b04058899 */ /* 0x000fe4000800063f */
[----:B------:R-:W-:Y:S01]  /*0570*/  @!UP0 USHF.L.U32 UR4, UR4, 0x1, URZ ;  /* 0x0000000104048899 */ /* 0x000fe2000800063f */
[----:B---3--:R-:W-:Y:S01]  /*0580*/  ISETP.EQ.U32.AND P2, PT, R13, 0x1, PT ;  /* 0x000000010d00780c */ /* 0x008fe20003f42070 */
[----:B------:R-:W3:Y:S01]  /*0590*/  F2I.U32.TRUNC.NTZ R12, R12 ;  /* 0x0000000c000c7305 */ /* 0x000ee2000020f000 */
[----:B------:R-:W-:Y:S01]  /*05a0*/  LEA.HI R0, R8, R8, RZ, 0x1 ;  /* 0x0000000808007211 */ /* 0x000fe200078f08ff */
[----:B------:R-:W5:Y:S03]  /*05b0*/  LDC R7, c[0x0][0x148] ;  /* 0x00005200ff077b82 */ /* 0x000f660000000800 */
[----:B------:R-:W-:Y:S01]  /*05c0*/  LOP3.LUT R11, R0, 0xfffffffe, RZ, 0xc0, !PT ;  /* 0xfffffffe000b7812 */ /* 0x000fe200078ec0ff */
[----:B0-----:R-:W-:Y:S01]  /*05d0*/  IMAD.MOV R15, RZ, RZ, -R9 ;  /* 0x000000ffff0f7224 */ /* 0x001fe200078e0a09 */
[----:B------:R-:W-:-:S03]  /*05e0*/  SHF.R.S32.HI R9, RZ, 0x1f, R2 ;  /* 0x0000001fff097819 */ /* 0x000fc60000011402 */
[----:B--2---:R-:W-:Y:S01]  /*05f0*/  IMAD R3, R10, R15, UR8 ;  /* 0x000000080a037e24 */ /* 0x004fe2000f8e020f */
[----:B------:R-:W-:Y:S01]  /*0600*/  LEA.HI R9, R9, R2, RZ, 0x2 ;  /* 0x0000000209097211 */ /* 0x000fe200078f10ff */
[C---:B------:R-:W-:Y:S02]  /*0610*/  IMAD.IADD R0, R8.reuse, 0x1, -R11 ;  /* 0x0000000108007824 */ /* 0x040fe400078e0a0b */
[----:B------:R-:W-:Y:S01]  /*0620*/  IMAD.SHL.U32 R11, R8, 0x4, RZ ;  /* 0x00000004080b7824 */ /* 0x000fe200078e00ff */
[----:B------:R-:W-:Y:S01]  /*0630*/  LOP3.LUT R9, R9, 0xfffffffc, RZ, 0xc0, !PT ;  /* 0xfffffffc09097812 */ /* 0x000fe200078ec0ff */
[----:B---3--:R-:W-:Y:S01]  /*0640*/  IMAD.MOV R24, RZ, RZ, -R12 ;  /* 0x000000ffff187224 */ /* 0x008fe200078e0a0c */
[----:B------:R-:W-:Y:S01]  /*0650*/  ISETP.NE.AND P4, PT, R0, R3, PT ;  /* 0x000000030000720c */ /* 0x000fe20003f85270 */
[----:B-1----:R-:W-:Y:S01]  /*0660*/  @!UP0 ULEA UR6, UR7, UR6, 0x18 ;  /* 0x0000000607068291 */ /* 0x002fe2000f8ec03f */
[----:B------:R-:W-:Y:S01]  /*0670*/  LOP3.LUT R22, R8, 0xc, R11, 0x78, !PT ;  /* 0x0000000c08167812 */ /* 0x000fe200078e780b */
[----:B------:R-:W-:Y:S01]  /*0680*/  IMAD.IADD R0, R2, 0x1, -R9 ;  /* 0x0000000102007824 */ /* 0x000fe200078e0a09 */
[----:B------:R-:W-:Y:S01]  /*0690*/  VOTEU.ALL UP0, P0 ;  /* 0x00000000003f7886 */ /* 0x000fe20000000000 */
[----:B------:R-:W-:Y:S01]  /*06a0*/  LOP3.LUT P0, RZ, R6, 0x7, RZ, 0xc0, !PT ;  /* 0x0000000706ff7812 */ /* 0x000fe2000780c0ff */
[----:B------:R-:W-:-:S02]  /*06b0*/  VIADD R6, R5, 0xffffffff ;  /* 0xffffffff05067836 */ /* 0x000fc40000000000 */
[----:B------:R-:W-:Y:S01]  /*06c0*/  ISETP.NE.AND P1, PT, R0, 0x3, PT ;  /* 0x000000030000780c */ /* 0x000fe20003f25270 */
[----:B-----5:R-:W-:Y:S01]  /*06d0*/  IMAD R9, R7, R24, R4 ;  /* 0x0000001807097224 */ /* 0x020fe200078e0204 */
[----:B------:R-:W-:Y:S02]  /*06e0*/  ISETP.LT.U32.AND P0, PT, R22, 0x2, !P0 ;  /* 0x000000021600780c */ /* 0x000fe40004701070 */
[----:B------:R-:W-:Y:S01]  /*06f0*/  ISETP.EQ.OR P1, PT, R0, RZ, !P1 ;  /* 0x000000ff0000720c */ /* 0x000fe20004f22670 */
[----:B------:R-:W0:Y:S02]  /*0700*/  FENCE.VIEW.ASYNC.S ;  /* 0x00000000000073c6 */ /* 0x000e240000000000 */
[----:B0-----:R0:W1:Y:S01]  /*0710*/  @!UP0 SYNCS.EXCH.64 URZ, [UR6+0x60], UR4 ;  /* 0x00006004063f85b2 */ /* 0x0010620008000100 */
[----:B------:R-:W-:Y:S02]  /*0720*/  @P4 LEA.HI R2, R22, R22, RZ, 0x1 ;  /* 0x0000001616024211 */ /* 0x000fe400078f08ff */
[----:B------:R-:W-:-:S02]  /*0730*/  ISETP.EQ.AND P1, PT, R5, RZ, P1 ;  /* 0x000000ff0500720c */ /* 0x000fc40000f22270 */
[----:B------:R-:W-:Y:S02]  /*0740*/  @P4 SHF.R.S32.HI R2, RZ, 0x1, R2 ;  /* 0x00000001ff024819 */ /* 0x000fe40000011402 */
[----:B------:R-:W-:Y:S02]  /*0750*/  ISETP.GE.U32.AND P6, PT, R6, 0x2, PT ;  /* 0x000000020600780c */ /* 0x000fe40003fc6070 */
[----:B------:R-:W-:Y:S02]  /*0760*/  @P4 ISETP.NE.AND P5, PT, R2, R9, PT ;  /* 0x000000090200420c */ /* 0x000fe40003fa5270 */
[----:B------:R-:W-:Y:S02]  /*0770*/  SEL R2, RZ, 0x1, !P0 ;  /* 0x00000001ff027807 */ /* 0x000fe40004000000 */
[----:B------:R-:W-:Y:S02]  /*0780*/  @P4 SEL R23, RZ, 0x1, P5 ;  /* 0x00000001ff174807 */ /* 0x000fe40002800000 */
[----:B------:R-:W-:Y:S01]  /*0790*/  SEL R19, RZ, 0x1, !P1 ;  /* 0x00000001ff137807 */ /* 0x000fe20004800000 */
[----:B------:R0:W2:Y:S01]  /*07a0*/  @!UP1 SYNCS.EXCH.64 URZ, [UR6+0x68], UR4 ;  /* 0x00006804063f95b2 */ /* 0x0000a20008000100 */
[----:B------:R-:W-:Y:S01]  /*07b0*/  LOP3.LUT R23, R23, R2, RZ, 0xc0, !PT ;  /* 0x0000000217177212 */ /* 0x000fe200078ec0ff */
[----:B------:R-:W-:Y:S01]  /*07c0*/  NOP ;  /* 0x0000000000007918 */ /* 0x000fe20000000000 */
[----:B------:R-:W-:Y:S01]  /*07d0*/  SEL R19, R19, 0x2, P6 ;  /* 0x0000000213137807 */ /* 0x000fe20003000000 */
[----:B------:R-:W-:Y:S06]  /*07e0*/  @!P2 BRA `(.L_x_3) ;  /* 0x000000000008a947 */ /* 0x000fec0003800000 */
[----:B-12-4-:R-:W-:Y:S01]  /*07f0*/  UCGABAR_ARV ;  /* 0x00000000000079c7 */ /* 0x016fe20008000000 */
[----:B------:R-:W-:Y:S05]  /*0800*/  BRA `(.L_x_4) ;  /* 0x0000000000047947 */ /* 0x000fea0003800000 */
.L_x_3:
[----:B-12-4-:R-:W-:Y:S01]  /*0810*/  NOP ;  /* 0x0000000000007918 */ /* 0x016fe20000000000 */
.L_x_4:
[----:B------:R-:W1:Y:S01]  /*0820*/  LDC R2, c[0x0][0x65c] ;  /* 0x00019700ff027b82 */ /* 0x000e620000000800 */
[----:B------:R-:W-:Y:S02]  /*0830*/  IMAD.U32 R8, RZ, RZ, UR8 ;  /* 0x00000008ff087e24 */ /* 0x000fe4000f8e00ff */
[----:B------:R-:W-:Y:S01]  /*0840*/  IMAD.MOV.U32 R9, RZ, RZ, RZ ;  /* 0x000000ffff097224 */ /* 0x000fe200078e00ff */
[----:B-1----:R-:W-:-:S04]  /*0850*/  ISETP.NE.AND P1, PT, R2, 0x1, PT ;  /* 0x000000010200780c */ /* 0x002fc80003f25270 */
[----:B------:R-:W-:-:S09]  /*0860*/  P2R R5, PR, RZ, 0x2 ;  /* 0x00000002ff057803 */ /* 0x000fd20000000000 */
[----:B------:R-:W1:Y:S01]  /*0870*/  @P1 LDC R17, c[0x0][0x10] ;  /* 0x00000400ff111b82 */ /* 0x000e620000000800 */
[----:B------:R-:W-:Y:S02]  /*0880*/  @P1 IMAD.MOV.U32 R5, RZ, RZ, RZ ;  /* 0x000000ffff051224 */ /* 0x000fe400078e00ff */
[----:B------:R-:W-:-:S05]  /*0890*/  @P1 IMAD.MOV.U32 R13, RZ, RZ, RZ ;  /* 0x000000ffff0d1224 */ /* 0x000fca00078e00ff */
[----:B------:R-:W2:Y:S01]  /*08a0*/  @!P1 LDC R11, c[0x0][0xc] ;  /* 0x00000300ff0b9b82 */ /* 0x000ea20000000800 */
[----:B-1----:R-:W-:-:S04]  /*08b0*/  @P1 IMAD.WIDE.U32 R16, R17, UR8, R4 ;  /* 0x0000000811101c25 */ /* 0x002fc8000f8e0004 */
[----:B------:R-:W-:Y:S02]  /*08c0*/  @P1 IMAD.IADD R17, R17, 0x1, R13 ;  /* 0x0000000111111824 */ /* 0x000fe400078e020d */
[----:B--2---:R-:W-:-:S04]  /*08d0*/  @!P1 IMAD.WIDE.U32 R8, R4, R11, R8 ;  /* 0x0000000b04089225 */ /* 0x004fc800078e0008 */
[----:B------:R-:W-:Y:S02]  /*08e0*/  @!P1 IMAD.MOV.U32 R16, RZ, RZ, R8 ;  /* 0x000000ffff109224 */ /* 0x000fe400078e0008 */
[----:B------:R-:W-:Y:S01]  /*08f0*/  @!P1 IMAD.MOV.U32 R17, RZ, RZ, R9 ;  /* 0x000000ffff119224 */ /* 0x000fe200078e0009 */
[----:B------:R-:W-:Y:S06]  /*0900*/  @!P2 BRA `(.L_x_5) ;  /* 0x00000000000ca947 */ /* 0x000fec0003800000 */
[----:B------:R-:W-:Y:S01]  /*0910*/  UCGABAR_WAIT ;  /* 0x0000000000007dc7 */ /* 0x000fe20008000000 */
[----:B------:R-:W-:Y:S01]  /*0920*/  CCTL.IVALL ;  /* 0x00000000ff00798f */ /* 0x000fe20002000000 */
[----:B------:R-:W-:Y:S05]  /*0930*/  BRA `(.L_x_6) ;  /* 0x0000000000047947 */ /* 0x000fea0003800000 */
.L_x_5:
[----:B------:R-:W-:Y:S06]  /*0940*/  BAR.SYNC.DEFER_BLOCKING 0x0 ;  /* 0x0000000000007b1d */ /* 0x000fec0000010000 */
.L_x_6:
[----:B------:R-:W-:Y:S05]  /*0950*/  @!P3 BRA `(.L_x_7) ;  /* 0x0000008c0078b947 */ /* 0x000fea0003800000 */
[----:B------:R-:W-:-:S13]  /*0960*/  ISETP.GT.U32.AND P0, PT, R6, 0x1, PT ;  /* 0x000000010600780c */ /* 0x000fda0003f04070 */
[----:B0-----:R-:W-:Y:S05]  /*0970*/  @P0 EXIT ;  /* 0x000000000000094d */ /* 0x001fea0003800000 */
[----:B------:R-:W-:Y:S01]  /*0980*/  ULDC.64 UR4, c[0x0][0x650] ;  /* 0x0001940000047ab9 */ /* 0x000fe20000000a00 */
[----:B------:R-:W-:Y:S01]  /*0990*/  PRMT R0, RZ, 0x7610, R0 ;  /* 0x00007610ff007816 */ /* 0x000fe20000000000 */
[----:B------:R-:W-:Y:S01]  /*09a0*/  IMAD.MOV.U32 R137, RZ, RZ, -0x1 ;  /* 0xffffffffff897424 */ /* 0x000fe200078e00ff */
[----:B------:R-:W-:Y:S01]  /*09b0*/  ISETP.GE.U32.AND P0, PT, R16, UR4, PT ;  /* 0x0000000410007c0c */ /* 0x000fe2000bf06070 */
[----:B------:R-:W-:Y:S02]  /*09c0*/  IMAD.MOV.U32 R138, RZ, RZ, -0x1 ;  /* 0xffffffffff8a7424 */ /* 0x000fe400078e00ff */
[----:B------:R-:W-:Y:S01]  /*09d0*/  IMAD.MOV.U32 R136, RZ, RZ, -0x1 ;  /* 0xffffffffff887424 */ /* 0x000fe200078e00ff */
[----:B------:R-:W-:-:S13]  /*09e0*/  ISETP.GE.U32.AND.EX P0, PT, R17, UR5, PT, P0 ;  /* 0x0000000511007c0c */ /* 0x000fda000bf06100 */
[----:B------:R-:W-:Y:S05]  /*09f0*/  @P0 BRA `(.L_x_8) ;  /* 0x0000000400280947 */ /* 0x000fea0003800000 */
[----:B------:R-:W0:Y:S01]  /*0a00*/  LDC.64 R20, c[0x0][0x628] ;  /* 0x00018a00ff147b82 */ /* 0x000e220000000a00 */
[----:B------:R-:W-:Y:S02]  /*0a10*/  IMAD.MOV.U32 R8, RZ, RZ, R16 ;  /* 0x000000ffff087224 */ /* 0x000fe400078e0010 */
[----:B------:R-:W-:-:S05]  /*0a20*/  IMAD.MOV.U32 R9, RZ, RZ, R17 ;  /* 0x000000ffff097224 */ /* 0x000fca00078e0011 */
[----:B------:R-:W1:Y:S08]  /*0a30*/  LDC R0, c[0x0][0x630] ;  /* 0x00018c00ff007b82 */ /* 0x000e700000000800 */
[----:B------:R-:W2:Y:S01]  /*0a40*/  LDC.64 R26, c[0x0][0x620] ;  /* 0x00018800ff1a7b82 */ /* 0x000ea20000000a00 */
[----:B0-----:R-:W-:-:S04]  /*0a50*/  ISETP.NE.U32.AND P0, PT, R20, RZ, PT ;  /* 0x000000ff1400720c */ /* 0x001fc80003f05070 */
[----:B------:R-:W-:-:S13]  /*0a60*/  ISETP.NE.AND.EX P0, PT, R21, RZ, PT, P0 ;  /* 0x000000ff1500720c */ /* 0x000fda0003f05300 */
[----:B-12---:R-:W-:Y:S05]  /*0a70*/  @!P0 BRA `(.L_x_9) ;  /* 0x0000000000288947 */ /* 0x006fea0003800000 */
[----:B------:R-:W0:Y:S02]  /*0a80*/  LDC R13, c[0x0][0x634] ;  /* 0x00018d00ff0d7b82 */ /* 0x000e240000000800 */
[----:B0-----:R-:W-:-:S05]  /*0a90*/  IADD3 R13, P0, R16, R13, RZ ;  /* 0x0000000d100d7210 */ /* 0x001fca0007f1e0ff */
[----:B------:R-:W-:-:S04]  /*0aa0*/  IMAD.X R15, RZ, RZ, R17, P0 ;  /* 0x000000ffff0f7224 */ /* 0x000fc800000e0611 */
[----:B------:R-:W-:-:S04]  /*0ab0*/  IMAD.WIDE.U32 R8, R15, R20, RZ ;  /* 0x000000140f087225 */ /* 0x000fc800078e00ff */
[----:B------:R-:W-:-:S04]  /*0ac0*/  IMAD.WIDE.U32 R10, P0, R13, R21, R8 ;  /* 0x000000150d0a7225 */ /* 0x000fc80007800008 */
[----:B------:R-:W-:-:S04]  /*0ad0*/  IMAD.WIDE.U32 R8, R13, R20, RZ ;  /* 0x000000140d087225 */ /* 0x000fc800078e00ff */
[----:B------:R-:W-:Y:S01]  /*0ae0*/  IMAD.X R13, RZ, RZ, RZ, P0 ;  /* 0x000000ffff0d7224 */ /* 0x000fe200000e06ff */
[----:B------:R-:W-:Y:S01]  /*0af0*/  IADD3 RZ, P0, R9, R10, RZ ;  /* 0x0000000a09ff7210 */ /* 0x000fe20007f1e0ff */
[----:B------:R-:W-:-:S04]  /*0b00*/  IMAD.MOV.U32 R12, RZ, RZ, R11 ;  /* 0x000000ffff0c7224 */ /* 0x000fc800078e000b */
[----:B------:R-:W-:-:S08]  /*0b10*/  IMAD.WIDE.U32.X R8, R15, R21, R12, P0 ;  /* 0x000000150f087225 */ /* 0x000fd000000e040c */
.L_x_9:
[----:B------:R-:W0:Y:S01]  /*0b20*/  LDC.64 R20, c[0x0][0x640] ;  /* 0x00019000ff147b82 */ /* 0x000e220000000a00 */
[--C-:B------:R-:W-:Y:S01]  /*0b30*/  SHF.R.U64 R136, R8, R0, R9.reuse ;  /* 0x0000000008887219 */ /* 0x100fe20000001209 */
[----:B------:R-:W-:Y:S01]  /*0b40*/  IMAD R28, R7, R24, R4 ;  /* 0x00000018071c7224 */ /* 0x000fe200078e0204 */
[----:B------:R-:W-:Y:S01]  /*0b50*/  SHF.R.U32.HI R0, RZ, R0, R9 ;  /* 0x00000000ff007219 */ /* 0x000fe20000011609 */
[----:B------:R-:W-:Y:S01]  /*0b60*/  IMAD.MOV.U32 R25, RZ, RZ, 0x1 ;  /* 0x00000001ff197424 */ /* 0x000fe200078e00ff */
[----:B------:R-:W-:-:S03]  /*0b70*/  IADD3 R5, P0, RZ, -R136, RZ ;  /* 0x80000088ff057210 */ /* 0x000fc60007f1e0ff */
[----:B------:R-:W1:Y:S02]  /*0b80*/  LDC R6, c[0x0][0x618] ;  /* 0x00018600ff067b82 */ /* 0x000e640000000800 */
[----:B------:R-:W-:-:S04]  /*0b90*/  IMAD.X R9, RZ, RZ, ~R0, P0 ;  /* 0x000000ffff097224 */ /* 0x000fc800000e0e00 */
[-C--:B------:R-:W-:Y:S02]  /*0ba0*/  IMAD R0, R9, R26.reuse, RZ ;  /* 0x0000001a09007224 */ /* 0x080fe400078e02ff */
[----:B------:R-:W2:Y:S01]  /*0bb0*/  LDC R11, c[0x0][0x608] ;  /* 0x00018200ff0b7b82 */ /* 0x000ea20000000800 */
[----:B------:R-:W-:-:S04]  /*0bc0*/  IMAD.WIDE.U32 R8, R5, R26, R16 ;  /* 0x0000001a05087225 */ /* 0x000fc800078e0010 */
[----:B------:R-:W-:-:S03]  /*0bd0*/  IMAD R5, R5, R27, R0 ;  /* 0x0000001b05057224 */ /* 0x000fc600078e0200 */
[----:B------:R-:W3:Y:S01]  /*0be0*/  LDC R12, c[0x0][0x658] ;  /* 0x00019600ff0c7b82 */ /* 0x000ee20000000800 */
[----:B0-----:R-:W-:Y:S01]  /*0bf0*/  ISETP.NE.U32.AND P0, PT, R20, RZ, PT ;  /* 0x000000ff1400720c */ /* 0x001fe20003f05070 */
[----:B------:R-:W-:Y:S02]  /*0c00*/  IMAD.IADD R5, R9, 0x1, R5 ;  /* 0x0000000109057824 */ /* 0x000fe400078e0205 */
[----:B------:R-:W-:Y:S01]  /*0c10*/  IMAD.MOV.U32 R9, RZ, RZ, -0x1 ;  /* 0xffffffffff097424 */ /* 0x000fe200078e00ff */
[----:B------:R-:W-:-:S03]  /*0c20*/  ISETP.NE.AND.EX P0, PT, R21, RZ, PT, P0 ;  /* 0x000000ff1500720c */ /* 0x000fc60003f05300 */
[----:B------:R-:W0:Y:S01]  /*0c30*/  LDC R15, c[0x0][0x600] ;  /* 0x00018000ff0f7b82 */ /* 0x000e220000000800 */
[-CC-:B-1----:R-:W-:Y:S02]  /*0c40*/  SHF.R.U64 R13, R8, R6.reuse, R5.reuse ;  /* 0x00000006080d7219 */ /* 0x182fe40000001205 */
[----:B------:R-:W-:-:S05]  /*0c50*/  SHF.R.U32.HI R0, RZ, R6, R5 ;  /* 0x00000006ff007219 */ /* 0x000fca0000011605 */
[----:B------:R-:W1:Y:S01]  /*0c60*/  LDC R14, c[0x0][0x648] ;  /* 0x00019200ff0e7b82 */ /* 0x000e620000000800 */
[-CC-:B--2---:R-:W-:Y:S02]  /*0c70*/  SHF.R.U64 R29, R13, R11.reuse, R0.reuse ;  /* 0x0000000b0d1d7219 */ /* 0x184fe40000001200 */
[----:B------:R-:W-:-:S05]  /*0c80*/  SHF.R.U32.HI R5, RZ, R11, R0 ;  /* 0x0000000bff057219 */ /* 0x000fca0000011600 */
[----:B------:R-:W2:Y:S01]  /*0c90*/  LDC R26, c[0x0][0x638] ;  /* 0x00018e00ff1a7b82 */ /* 0x000ea20000000800 */
[-CC-:B---3--:R-:W-:Y:S02]  /*0ca0*/  SHF.R.U64 R24, R29, R12.reuse, R5.reuse ;  /* 0x0000000c1d187219 */ /* 0x188fe40000001205 */
[-C--:B------:R-:W-:Y:S02]  /*0cb0*/  SHF.L.U32 R0, R9, R12.reuse, RZ ;  /* 0x0000000c09007219 */ /* 0x080fe400000006ff */
[----:B------:R-:W-:Y:S01]  /*0cc0*/  SHF.R.U32.HI R5, RZ, R12, R5 ;  /* 0x0000000cff057219 */ /* 0x000fe20000011605 */
[----:B------:R-:W-:Y:S01]  /*0cd0*/  IMAD.MOV.U32 R4, RZ, RZ, R24 ;  /* 0x000000ffff047224 */ /* 0x000fe200078e0018 */
[----:B------:R-:W-:Y:S01]  /*0ce0*/  LOP3.LUT R10, RZ, R0, RZ, 0x33, !PT ;  /* 0x00000000ff0a7212 */ /* 0x000fe200078e33ff */
[----:B------:R-:W3:Y:S01]  /*0cf0*/  LDC R27, c[0x0][0x610] ;  /* 0x00018400ff1b7b82 */ /* 0x000ee20000000800 */
[----:B------:R-:W-:Y:S05]  /*0d00*/  @!P0 BRA `(.L_x_10) ;  /* 0x0000000000288947 */ /* 0x000fea0003800000 */
[----:B------:R-:W4:Y:S02]  /*0d10*/  LDC R9, c[0x0][0x64c] ;  /* 0x00019300ff097b82 */ /* 0x000f240000000800 */
[----:B----4-:R-:W-:-:S05]  /*0d20*/  IADD3 R9, P0, R24, R9, RZ ;  /* 0x0000000918097210 */ /* 0x010fca0007f1e0ff */
        /* <DEDUP_REMOVED lines=8> */
.L_x_10:
[----:B-1----:R-:W-:Y:S01]  /*0db0*/  SHF.R.U64 R4, R4, R14, R5 ;  /* 0x0000000e04047219 */ /* 0x002fe20000001205 */
[----:B0-----:R-:W-:Y:S01]  /*0dc0*/  VIADD R6, R15, 0xffffffff ;  /* 0xffffffff0f067836 */ /* 0x001fe20000000000 */
[----:B------:R-:W-:Y:S02]  /*0dd0*/  SHF.L.U32 R0, R25, R12, RZ ;  /* 0x0000000c19007219 */ /* 0x000fe400000006ff */
[----:B------:R-:W-:Y:S01]  /*0de0*/  LOP3.LUT R5, R29, R10, RZ, 0xc0, !PT ;  /* 0x0000000a1d057212 */ /* 0x000fe200078ec0ff */
[----:B------:R-:W-:Y:S01]  /*0df0*/  IMAD.MOV R7, RZ, RZ, -R4 ;  /* 0x000000ffff077224 */ /* 0x000fe200078e0a04 */
[----:B------:R-:W-:Y:S02]  /*0e00*/  SEL R3, R3, R28, !P1 ;  /* 0x0000001c03037207 */ /* 0x000fe40004800000 */
[----:B------:R-:W-:Y:S01]  /*0e10*/  LOP3.LUT R6, R13, R6, RZ, 0xc0, !PT ;  /* 0x000000060d067212 */ /* 0x000fe200078ec0ff */
[----:B------:R-:W-:Y:S02]  /*0e20*/  IMAD R4, R0, R4, R5 ;  /* 0x0000000400047224 */ /* 0x000fe400078e0205 */
[----:B--2---:R-:W-:-:S02]  /*0e30*/  IMAD R0, R7, R26, R24 ;  /* 0x0000001a07007224 */ /* 0x004fc400078e0218 */
[----:B---3--:R-:W-:Y:S02]  /*0e40*/  IMAD R3, R4, R27, R3 ;  /* 0x0000001b04037224 */ /* 0x008fe400078e0203 */
[----:B------:R-:W-:Y:S02]  /*0e50*/  IMAD.MOV.U32 R5, RZ, RZ, 0x1 ;  /* 0x00000001ff057424 */ /* 0x000fe400078e00ff */
[----:B------:R-:W-:-:S03]  /*0e60*/  IMAD R4, R0, R15, R6 ;  /* 0x0000000f00047224 */ /* 0x000fc600078e0206 */
[----:B------:R-:W-:Y:S02]  /*0e70*/  PRMT R0, R5, 0x7610, R0 ;  /* 0x0000761005007816 */ /* 0x000fe40000000000 */
[----:B------:R-:W-:Y:S02]  /*0e80*/  SEL R138, R4, R3, !P1 ;  /* 0x00000003048a7207 */ /* 0x000fe40004800000 */
[----:B------:R-:W-:-:S07]  /*0e90*/  SEL R137, R3, R4, !P1 ;  /* 0x0000000403897207 */ /* 0x000fce0004800000 */
.L_x_8:
[----:B------:R-:W-:-:S08]  /*0ea0*/  NOP ;  /* 0x0000000000007918 */ /* 0x000fd00000000000 */
[----:B------:R-:W0:Y:S02]  /*0eb0*/  USETMAXREG.TRY_ALLOC.CTAPOOL UP0, 0xe8 ;  /* 0x000000e8000079c8 */ /* 0x000e240008000600 */
[----:B0-----:R-:W-:-:S13]  /*0ec0*/  PLOP3.LUT P0, PT, PT, PT, UP0, 0x80, 0x0 ;  /* 0x000000000000781c */ /* 0x001fda0003f0f008 */
[----:B------:R-:W-:Y:S05]  /*0ed0*/  @!P0 BRA `(.L_x_8) ;  /* 0xfffffffc00f08947 */ /* 0x000fea000383ffff */
[----:B------:R-:W-:Y:S01]  /*0ee0*/  ULDC.64 UR4, c[0x0][0x598] ;  /* 0x0001660000047ab9 */ /* 0x000fe20000000a00 */
[----:B------:R-:W-:Y:S01]  /*0ef0*/  ULDC.64 UR36, c[0x0][0x208] ;  /* 0x0000820000247ab9 */ /* 0x000fe20000000a00 */
[----:B------:R-:W-:-:S04]  /*0f00*/  ISETP.NE.U32.AND P0, PT, RZ, UR4, PT ;  /* 0x00000004ff007c0c */ /* 0x000fc8000bf05070 */
[----:B------:R-:W-:-:S13]  /*0f10*/  ISETP.NE.AND.EX P0, PT, RZ, UR5, PT, P0 ;  /* 0x00000005ff007c0c */ /* 0x000fda000bf05300 */
[----:B------:R-:W-:Y:S05]  /*0f20*/  @!P0 BRA `(.L_x_11) ;  /* 0x00000000001c8947 */ /* 0x000fea0003800000 */
[----:B------:R-:W0:Y:S02]  /*0f30*/  LDC.64 R4, c[0x0][0x598] ;  /* 0x00016600ff047b82 */ /* 0x000e240000000a00 */
[----:B0-----:R-:W2:Y:S02]  /*0f40*/  LDG.E.64 R4, desc[UR36][R4.64] ;  /* 0x0000002404047981 */ /* 0x001ea4000c1e1b00 */
[----:B--2---:R-:W-:-:S04]  /*0f50*/  ISETP.NE.U32.AND P0, PT, R4, RZ, PT ;  /* 0x000000ff0400720c */ /* 0x004fc80003f05070 */
[----:B------:R-:W-:-:S13]  /*0f60*/  ISETP.NE.AND.EX P0, PT, R5, RZ, PT, P0 ;  /* 0x000000ff0500720c */ /* 0x000fda0003f05300 */
[----:B------:R-:W-:Y:S05]  /*0f70*/  @!P0 BRA `(.L_x_11) ;  /* 0x0000000000088947 */ /* 0x000fea0003800000 */
[----:B------:R0:W5:Y:S01]  /*0f80*/  LD.E R139, desc[UR36][R4.64] ;  /* 0x00000024048b7980 */ /* 0x000162000c101900 */
[----:B------:R-:W-:Y:S05]  /*0f90*/  BRA `(.L_x_12) ;  /* 0x0000000000247947 */ /* 0x000fea0003800000 */
.L_x_11:
[----:B------:R-:W-:Y:S02]  /*0fa0*/  ULDC.64 UR4, c[0x0][0x588] ;  /* 0x0001620000047ab9 */ /* 0x000fe40000000a00 */
[----:B------:R-:W-:-:S04]  /*0fb0*/  ISETP.NE.U32.AND P0, PT, RZ, UR4, PT ;  /* 0x00000004ff007c0c */ /* 0x000fc8000bf05070 */
[----:B------:R-:W-:-:S13]  /*0fc0*/  ISETP.NE.AND.EX P0, PT, RZ, UR5, PT, P0 ;  /* 0x00000005ff007c0c */ /* 0x000fda000bf05300 */
[----:B------:R-:W-:Y:S05]  /*0fd0*/  @!P0 BRA `(.L_x_13) ;  /* 0x00000000000c8947 */ /* 0x000fea0003800000 */
[----:B------:R-:W0:Y:S02]  /*0fe0*/  LDC.64 R4, c[0x0][0x588] ;  /* 0x00016200ff047b82 */ /* 0x000e240000000a00 */
[----:B0-----:R1:W5:Y:S01]  /*0ff0*/  LDG.E R139, desc[UR36][R4.64] ;  /* 0x00000024048b7981 */ /* 0x001362000c1e1900 */
[----:B------:R-:W-:Y:S05]  /*1000*/  BRA `(.L_x_12) ;  /* 0x0000000000087947 */ /* 0x000fea0003800000 */
.L_x_13:
[----:B------:R-:W-:Y:S02]  /*1010*/  ULDC UR4, c[0x0][0x580] ;  /* 0x0001600000047ab9 */ /* 0x000fe40000000800 */
[----:B------:R-:W-:-:S07]  /*1020*/  IMAD.U32 R139, RZ, RZ, UR4 ;  /* 0x00000004ff8b7e24 */ /* 0x000fce000f8e00ff */
.L_x_12:
[----:B------:R-:W-:Y:S02]  /*1030*/  ULDC.64 UR4, c[0x0][0x5a0] ;  /* 0x0001680000047ab9 */ /* 0x000fe40000000a00 */
[----:B------:R-:W-:-:S04]  /*1040*/  ISETP.NE.U32.AND P0, PT, RZ, UR4, PT ;  /* 0x00000004ff007c0c */ /* 0x000fc8000bf05070 */
[----:B------:R-:W-:-:S13]  /*1050*/  ISETP.NE.AND.EX P0, PT, RZ, UR5, PT, P0 ;  /* 0x00000005ff007c0c */ /* 0x000fda000bf05300 */
[----:B------:R-:W-:Y:S05]  /*1060*/  @!P0 BRA `(.L_x_14) ;  /* 0x00000000001c8947 */ /* 0x000fea0003800000 */
[----:B01----:R-:W0:Y:S02]  /*1070*/  LDC.64 R4, c[0x0][0x5a0] ;  /* 0x00016800ff047b82 */ /* 0x003e240000000a00 */
[----:B0-----:R-:W2:Y:S02]  /*1080*/  LDG.E.64 R4, desc[UR36][R4.64] ;  /* 0x0000002404047981 */ /* 0x001ea4000c1e1b00 */
[----:B--2---:R-:W-:-:S04]  /*1090*/  ISETP.NE.U32.AND P0, PT, R4, RZ, PT ;  /* 0x000000ff0400720c */ /* 0x004fc80003f05070 */
[----:B------:R-:W-:-:S13]  /*10a0*/  ISETP.NE.AND.EX P0, PT, R5, RZ, PT, P0 ;  /* 0x000000ff0500720c */ /* 0x000fda0003f05300 */
[----:B------:R-:W-:Y:S05]  /*10b0*/  @!P0 BRA `(.L_x_14) ;  /* 0x0000000000088947 */ /* 0x000fea0003800000 */
[----:B------:R0:W5:Y:S01]  /*10c0*/  LD.E R140, desc[UR36][R4.64] ;  /* 0x00000024048c7980 */ /* 0x000162000c101900 */
[----:B------:R-:W-:Y:S05]  /*10d0*/  BRA `(.L_x_15) ;  /* 0x0000000000247947 */ /* 0x000fea0003800000 */
.L_x_14:
[----:B------:R-:W-:Y:S02]  /*10e0*/  ULDC.64 UR4, c[0x0][0x590] ;  /* 0x0001640000047ab9 */ /* 0x000fe40000000a00 */
[----:B------:R-:W-:-:S04]  /*10f0*/  ISETP.NE.U32.AND P0, PT, RZ, UR4, PT ;  /* 0x00000004ff007c0c */ /* 0x000fc8000bf05070 */
[----:B------:R-:W-:-:S13]  /*1100*/  ISETP.NE.AND.EX P0, PT, RZ, UR5, PT, P0 ;  /* 0x00000005ff007c0c */ /* 0x000fda000bf05300 */
[----:B------:R-:W-:Y:S05]  /*1110*/  @!P0 BRA `(.L_x_16) ;  /* 0x00000000000c8947 */ /* 0x000fea0003800000 */
[----:B------:R-:W2:Y:S02]  /*1120*/  LDC.64 R140, c[0x0][0x590] ;  /* 0x00016400ff8c7b82 */ /* 0x000ea40000000a00 */
[----:B--2---:R2:W5:Y:S01]  /*1130*/  LDG.E R140, desc[UR36][R140.64] ;  /* 0x000000248c8c7981 */ /* 0x004562000c1e1900 */
[----:B------:R-:W-:Y:S05]  /*1140*/  BRA `(.L_x_15) ;  /* 0x0000000000087947 */ /* 0x000fea0003800000 */
.L_x_16:
[----:B------:R-:W-:Y:S02]  /*1150*/  ULDC UR4, c[0x0][0x584] ;  /* 0x0001610000047ab9 */ /* 0x000fe40000000800 */
[----:B------:R-:W-:-:S07]  /*1160*/  IMAD.U32 R140, RZ, RZ, UR4 ;  /* 0x00000004ff8c7e24 */ /* 0x000fce000f8e00ff */
.L_x_15:
[----:B------:R-:W-:-:S13]  /*1170*/  LOP3.LUT P0, RZ, R0, 0xff, RZ, 0xc0, !PT ;  /* 0x000000ff00ff7812 */ /* 0x000fda000780c0ff */
[----:B------:R-:W-:Y:S05]  /*1180*/  @!P0 EXIT ;  /* 0x000000000000894d */ /* 0x000fea0003800000 */
[----:B------:R-:W-:Y:S01]  /*1190*/  ULDC UR4, c[0x0][0x28c] ;  /* 0x0000a30000047ab9 */ /* 0x000fe20000000800 */
[----:B------:R-:W-:Y:S01]  /*11a0*/  UMOV UR38, URZ ;  /* 0x0000003f00267c82 */ /* 0x000fe20008000000 */
[----:B------:R-:W-:Y:S01]  /*11b0*/  UIADD3 UR4, UR4, 0x7f, URZ ;  /* 0x0000007f04047890 */ /* 0x000fe2000fffe03f */
[----:B------:R-:W-:-:S03]  /*11c0*/  UMOV UR39, URZ ;  /* 0x0000003f00277c82 */ /* 0x000fc60008000000 */
[----:B------:R-:W-:-:S04]  /*11d0*/  USHF.R.S32.HI UR5, URZ, 0x1f, UR4 ;  /* 0x0000001f3f057899 */ /* 0x000fc80008011404 */
[----:B------:R-:W-:-:S04]  /*11e0*/  ULEA.HI UR5, UR5, UR4, URZ, 0x7 ;  /* 0x0000000405057291 */ /* 0x000fc8000f8f383f */
[----:B------:R-:W-:-:S12]  /*11f0*/  USHF.R.S32.HI UR40, URZ, 0x7, UR5 ;  /* 0x000000073f287899 */ /* 0x000fd80008011405 */
.L_x_264:
[----:B------:R-:W-:Y:S01]  /*1200*/  LOP3.LUT R0, R18, 0x80, RZ, 0xc0, !PT ;  /* 0x0000008012007812 */ /* 0x000fe200078ec0ff */
[----:B------:R-:W3:Y:S01]  /*1210*/  S2UR UR7, SR_CgaCtaId ;  /* 0x00000000000779c3 */ /* 0x000ee20000008800 */
[----:B------:R-:W-:Y:S02]  /*1220*/  UMOV UR6, 0x400 ;  /* 0x0000040000067882 */ /* 0x000fe40000000000 */
[----:B------:R-:W-:-:S06]  /*1230*/  SHF.R.U32.HI R0, RZ, 0x7, R0 ;  /* 0x00000007ff007819 */ /* 0x000fcc0000011600 */
[----:B----4-:R-:W4:Y:S01]  /*1240*/  SHFL.IDX PT, R0, R0, RZ, 0x1f ;  /* 0x00001fff00007589 */ /* 0x010f2200000e0000 */
[----:B---3--:R-:W-:Y:S01]  /*1250*/  ULEA UR6, UR7, UR6, 0x18 ;  /* 0x0000000607067291 */ /* 0x008fe2000f8ec03f */
[----:B----4-:R-:W-:-:S13]  /*1260*/  R2UR UR4, R0 ;  /* 0x00000000000472ca */ /* 0x010fda00000e0000 */
[----:B------:R-:W-:-:S04]  /*1270*/  ULEA.HI UR5, UR4, UR4, URZ, 0x1 ;  /* 0x0000000404057291 */ /* 0x000fc8000f8f083f */
[----:B------:R-:W-:-:S04]  /*1280*/  ULOP3.LUT UR5, UR5, 0x7fffe, URZ, 0xc0, !UPT ;  /* 0x0007fffe05057892 */ /* 0x000fc8000f8ec03f */
[----:B------:R-:W-:-:S03]  /*1290*/  UIADD3 UR5, UR4, -UR5, URZ ;  /* 0x8000000504057290 */ /* 0x000fc6000fffe03f */
[----:B------:R-:W-:Y:S01]  /*12a0*/  ULDC UR4, c[0x0][0x28c] ;  /* 0x0000a30000047ab9 */ /* 0x000fe20000000800 */
[----:B------:R-:W-:Y:S01]  /*12b0*/  ULEA UR5, UR5, UR6, 0xd ;  /* 0x0000000605057291 */ /* 0x000fe2000f8e683f */
[----:B------:R-:W-:-:S03]  /*12c0*/  ISETP.LT.AND P0, PT, RZ, UR4, PT ;  /* 0x00000004ff007c0c */ /* 0x000fc6000bf01270 */
[----:B------:R-:W-:-:S04]  /*12d0*/  UIADD3 UR5, UR5, 0x100, URZ ;  /* 0x0000010005057890 */ /* 0x000fc8000fffe03f */
[----:B------:R-:W-:-:S04]  /*12e0*/  USHF.R.U32.HI UR5, URZ, 0x4, UR5 ;  /* 0x000000043f057899 */ /* 0x000fc80008011605 */
[----:B------:R-:W-:Y:S02]  /*12f0*/  ULOP3.LUT UR41, UR5, 0x3fff, URZ, 0xc0, !UPT ;  /* 0x00003fff05297892 */ /* 0x000fe4000f8ec03f */
[----:B-1----:R-:W-:Y:S10]  /*1300*/  @P0 BRA `(.L_x_17) ;  /* 0x0000000000400947 */ /* 0x002ff40003800000 */
[----:B------:R-:W-:Y:S01]  /*1310*/  MOV R0, 0x0 ;  /* 0x0000000000007802 */ /* 0x000fe20000000f00 */
[----:B------:R-:W-:Y:S01]  /*1320*/  ULDC.64 UR4, c[0x4][0x68] ;  /* 0x01001a0000047ab9 */ /* 0x000fe20000000a00 */
[----:B------:R-:W-:Y:S01]  /*1330*/  ULDC.64 UR6, c[0x4][0x8] ;  /* 0x0100020000067ab9 */ /* 0x000fe20000000a00 */
[----:B01----:R-:W-:Y:S01]  /*1340*/  IMAD.U32 R4, RZ, RZ, UR4 ;  /* 0x00000004ff047e24 */ /* 0x003fe2000f8e00ff */
[----:B------:R0:W1:Y:S01]  /*1350*/  LDC.64 R14, c[0x4][R0] ;  /* 0x01000000000e7b82 */ /* 0x0000620000000a00 */
[----:B------:R-:W-:Y:S01]  /*1360*/  IMAD.U32 R5, RZ, RZ, UR5 ;  /* 0x00000005ff057e24 */ /* 0x000fe2000f8e00ff */
[----:B------:R-:W-:Y:S01]  /*1370*/  ULDC.64 UR4, c[0x4][0x70] ;  /* 0x01001c0000047ab9 */ /* 0x000fe20000000a00 */
[----:B------:R-:W-:Y:S02]  /*1380*/  IMAD.U32 R10, RZ, RZ, UR6 ;  /* 0x00000006ff0a7e24 */ /* 0x000fe4000f8e00ff */
[----:B------:R-:W-:Y:S02]  /*1390*/  IMAD.U32 R6, RZ, RZ, UR4 ;  /* 0x00000004ff067e24 */ /* 0x000fe4000f8e00ff */
[----:B------:R-:W-:-:S02]  /*13a0*/  IMAD.U32 R7, RZ, RZ, UR5 ;  /* 0x00000005ff077e24 */ /* 0x000fc4000f8e00ff */
[----:B------:R-:W-:Y:S02]  /*13b0*/  IMAD.U32 R11, RZ, RZ, UR7 ;  /* 0x00000007ff0b7e24 */ /* 0x000fe4000f8e00ff */
[----:B------:R-:W-:Y:S02]  /*13c0*/  IMAD.MOV.U32 R8, RZ, RZ, 0x1e1 ;  /* 0x000001e1ff087424 */ /* 0x000fe400078e00ff */
[----:B------:R-:W-:Y:S02]  /*13d0*/  IMAD.MOV.U32 R12, RZ, RZ, 0x1 ;  /* 0x00000001ff0c7424 */ /* 0x000fe400078e00ff */
[----:B0-----:R-:W-:-:S07]  /*13e0*/  IMAD.MOV.U32 R13, RZ, RZ, RZ ;  /* 0x000000ffff0d7224 */ /* 0x001fce00078e00ff */
[----:B------:R-:W-:-:S07]  /*13f0*/  LEPC R20, `(.L_x_17) ;  /* 0x000000001014794e */ /* 0x000fce0000000000 */
[----:B-12--5:R-:W-:Y:S05]  /*1400*/  CALL.ABS.NOINC R14 ;  /* 0x000000000e007343 */ /* 0x026fea0003c00000 */
.L_x_17:
[----:B------:R-:W-:-:S04]  /*1410*/  LOP3.LUT R0, R19, 0x1, RZ, 0xfc, !PT ;  /* 0x0000000113007812 */ /* 0x000fc800078efcff */
[----:B------:R-:W-:-:S13]  /*1420*/  ISETP.NE.AND P0, PT, R0, 0x3, PT ;  /* 0x000000030000780c */ /* 0x000fda0003f05270 */
[----:B------:R-:W-:Y:S05]  /*1430*/  @!P0 BRA `(.L_x_18) ;  /* 0x0000000000048947 */ /* 0x000fea0003800000 */
[----:B------:R-:W-:Y:S01]  /*1440*/  BPT.TRAP 0x1 ;  /* 0x000000040000795c */ /* 0x000fe20000300000 */
.L_x_18:
[----:B------:R-:W3:Y:S01]  /*1450*/  S2UR UR5, SR_CgaCtaId ;  /* 0x00000000000579c3 */ /* 0x000ee20000008800 */
[----:B------:R-:W-:Y:S01]  /*1460*/  UMOV UR4, 0x400 ;  /* 0x0000040000047882 */ /* 0x000fe20000000000 */
[----:B------:R-:W-:Y:S02]  /*1470*/  IMAD.U32 R0, RZ, RZ, UR38 ;  /* 0x00000026ff007e24 */ /* 0x000fe4000f8e00ff */
[----:B------:R-:W-:-:S03]  /*1480*/  IMAD.U32 R3, RZ, RZ, UR39 ;  /* 0x00000027ff037e24 */ /* 0x000fc6000f8e00ff */
[----:B------:R-:W-:Y:S01]  /*1490*/  SHF.L.U32 R0, R0, 0x1f, RZ ;  /* 0x0000001f00007819 */ /* 0x000fe200000006ff */
[----:B---3--:R-:W-:-:S06]  /*14a0*/  ULEA UR4, UR5, UR4, 0x18 ;  /* 0x0000000405047291 */ /* 0x008fcc000f8ec03f */
[----:B------:R-:W-:-:S04]  /*14b0*/  IMAD.U32 R6, RZ, RZ, UR4 ;  /* 0x00000004ff067e24 */ /* 0x000fc8000f8e00ff */
[----:B------:R-:W-:-:S04]  /*14c0*/  IMAD R3, R3, 0x8, R6 ;  /* 0x0000000803037824 */ /* 0x000fc800078e0206 */
[----:B------:R3:W4:Y:S01]  /*14d0*/  SYNCS.PHASECHK.TRANS64.TRYWAIT P1, [R3+URZ], R0 ;  /* 0x00000000030075a7 */ /* 0x000722000802017f */
[----:B------:R-:W-:Y:S05]  /*14e0*/  @!P0 BRA `(.L_x_19) ;  /* 0x0000000000048947 */ /* 0x000fea0003800000 */
[----:B------:R-:W-:Y:S01]  /*14f0*/  BPT.TRAP 0x1 ;  /* 0x000000040000795c */ /* 0x000fe20000300000 */
.L_x_19:
[----:B----4-:R-:W-:Y:S05]  /*1500*/  @P1 BRA `(.L_x_20) ;  /* 0x0000000000081947 */ /* 0x010fea0003800000 */
[----:B------:R-:W4:Y:S02]  /*1510*/  SYNCS.PHASECHK.TRANS64.TRYWAIT P1, [R3+URZ], R0 ;  /* 0x00000000030075a7 */ /* 0x000f24000802017f */
[----:B----4-:R-:W-:Y:S05]  /*1520*/  @!P1 BRA `(.L_x_21) ;  /* 0x0000009800149947 */ /* 0x010fea0003800000 */
.L_x_20:
[----:B------:R-:W-:-:S04]  /*1530*/  UISETP.LT.AND UP0, UPT, UR40, 0x1, UPT ;  /* 0x000000012800788c */ /* 0x000fc8000bf01270 */
[----:B------:R-:W-:-:S06]  /*1540*/  USEL UR4, UR40, 0x1, UP0 ;  /* 0x0000000128047887 */ /* 0x000fcc0008000000 */
[----:B---34-:R-:W-:Y:S01]  /*1550*/  IMAD.U32 R0, RZ, RZ, UR4 ;  /* 0x00000004ff007e24 */ /* 0x018fe2000f8e00ff */
[----:B------:R-:W-:Y:S05]  /*1560*/  WARPSYNC.ALL ;  /* 0x0000000000007948 */ /* 0x000fea0003800000 */
[----:B------:R-:W-:-:S04]  /*1570*/  IADD3 R0, -R0, UR40, RZ ;  /* 0x0000002800007c10 */ /* 0x000fc8000fffe1ff */
[----:B------:R-:W-:Y:S02]  /*1580*/  ISETP.GE.AND P1, PT, R0, 0x1, PT ;  /* 0x000000010000780c */ /* 0x000fe40003f26270 */
[----:B------:R-:W-:Y:S01]  /*1590*/  R2UR UR5, R6 ;  /* 0x00000000060572ca */ /* 0x000fe200000e0000 */
[----:B------:R-:W-:Y:S01]  /*15a0*/  ULOP3.LUT UR4, UR41, 0x10000, URZ, 0xfc, !UPT ;  /* 0x0001000029047892 */ /* 0x000fe2000f8efc3f */
[----:B------:R-:W-:Y:S01]  /*15b0*/  WARPGROUP.ARRIVE ;  /* 0x00000000000079c5 */ /* 0x000fe20000000000 */
[----:B------:R-:W-:Y:S01]  /*15c0*/  UMOV UR9, 0x40000040 ;  /* 0x4000004000097882 */ /* 0x000fe20000000000 */
[----:B------:R-:W-:Y:S01]  /*15d0*/  UMOV UR11, 0x40000040 ;  /* 0x40000040000b7882 */ /* 0x000fe20000000000 */
[----:B------:R-:W-:Y:S01]  /*15e0*/  ULEA UR8, UR39, UR4, 0xa ;  /* 0x0000000427087291 */ /* 0x000fe2000f8e503f */
[----:B------:R-:W-:Y:S01]  /*15f0*/  UMOV UR21, UR9 ;  /* 0x0000000900157c82 */ /* 0x000fe20008000000 */
[----:B------:R-:W-:Y:S01]  /*1600*/  UMOV UR23, 0x40000040 ;  /* 0x4000004000177882 */ /* 0x000fe20000000000 */
[----:B------:R-:W-:Y:S01]  /*1610*/  UMOV UR25, UR9 ;  /* 0x0000000900197c82 */ /* 0x000fe20008000000 */
[----:B------:R-:W-:Y:S01]  /*1620*/  UMOV UR27, 0x40000040 ;  /* 0x40000040001b7882 */ /* 0x000fe20000000000 */
[----:B------:R-:W-:-:S02]  /*1630*/  UMOV UR17, UR9 ;  /* 0x0000000900117c82 */ /* 0x000fc40008000000 */
[----:B------:R-:W-:Y:S01]  /*1640*/  UMOV UR20, UR8 ;  /* 0x0000000800147c82 */ /* 0x000fe20008000000 */
[----:B------:R-:W-:Y:S01]  /*1650*/  UIADD3 UR5, UR5, 0x14100, URZ ;  /* 0x0001410005057890 */ /* 0x000fe2000fffe03f */
[----:B------:R-:W-:Y:S01]  /*1660*/  UMOV UR24, UR8 ;  /* 0x0000000800187c82 */ /* 0x000fe20008000000 */
[----:B------:R-:W-:Y:S02]  /*1670*/  UMOV UR16, UR8 ;  /* 0x0000000800107c82 */ /* 0x000fe40008000000 */
[----:B------:R-:W-:Y:S01]  /*1680*/  USHF.R.U32.HI UR5, URZ, 0x4, UR5 ;  /* 0x000000043f057899 */ /* 0x000fe20008011605 */
[----:B------:R-:W-:Y:S01]  /*1690*/  UMOV UR19, 0x40000040 ;  /* 0x4000004000137882 */ /* 0x000fe20000000000 */
[----:B------:R-:W-:Y:S02]  /*16a0*/  UMOV UR12, UR8 ;  /* 0x00000008000c7c82 */ /* 0x000fe40008000000 */
[----:B------:R-:W-:Y:S01]  /*16b0*/  ULOP3.LUT UR5, UR5, 0x3fff, URZ, 0xc0, !UPT ;  /* 0x00003fff05057892 */ /* 0x000fe2000f8ec03f */
[----:B------:R-:W-:Y:S01]  /*16c0*/  UMOV UR13, UR9 ;  /* 0x00000009000d7c82 */ /* 0x000fe20008000000 */
[----:B------:R-:W-:-:S02]  /*16d0*/  UMOV UR15, 0x40000040 ;  /* 0x40000040000f7882 */ /* 0x000fc40000000000 */
[----:B------:R-:W-:-:S04]  /*16e0*/  ULOP3.LUT UR5, UR5, 0x10000, URZ, 0xfc, !UPT ;  /* 0x0001000005057892 */ /* 0x000fc8000f8efc3f */
[----:B------:R-:W-:-:S04]  /*16f0*/  UIMAD UR6, UR39, 0x700, UR5 ;  /* 0x00000700270678a4 */ /* 0x000fc8000f8e0205 */
[----:B------:R-:W-:Y:S02]  /*1700*/  UIADD3 UR22, UR6, 0x100, URZ ;  /* 0x0000010006167890 */ /* 0x000fe4000fffe03f */
[----:B------:R-:W-:Y:S02]  /*1710*/  UIADD3 UR26, UR6, 0x200, URZ ;  /* 0x00000200061a7890 */ /* 0x000fe4000fffe03f */
[----:B------:R-:W-:Y:S01]  /*1720*/  UMOV UR10, UR6 ;  /* 0x00000006000a7c82 */ /* 0x000fe20008000000 */
[----:B------:R-:W-:Y:S01]  /*1730*/  UIADD3 UR18, UR6, 0x300, URZ ;  /* 0x0000030006127890 */ /* 0x000fe2000fffe03f */
[----:B------:R-:W-:Y:S01]  /*1740*/  IGMMA.64x32x32.S8.S8 R120, gdesc[UR8], RZ, !UPT, gsb0 ;  /* 0x01200000087879f1 */ /* 0x000fe2000c0410ff */
[----:B------:R-:W-:Y:S02]  /*1750*/  UIADD3 UR14, UR6, 0x400, URZ ;  /* 0x00000400060e7890 */ /* 0x000fe4000fffe03f */
[----:B------:R-:W-:Y:S02]  /*1760*/  UIADD3 UR7, UR6, 0x500, URZ ;  /* 0x0000050006077890 */ /* 0x000fe4000fffe03f */
[----:B------:R-:W-:Y:S01]  /*1770*/  UIADD3 UR10, UR6, 0x600, URZ ;  /* 0x00000600060a7890 */ /* 0x000fe2000fffe03f */
[----:B------:R-:W-:Y:S01]  /*1780*/  UMOV UR11, 0x40000040 ;  /* 0x40000040000b7882 */ /* 0x000fe20000000000 */
[----:B------:R-:W-:-:S02]  /*1790*/  WARPGROUP.DEPBAR.LE gsb0, 0x0 ;  /* 0x00008000000079c5 */ /* 0x000fc40000010000 */
[----:B------:R-:W-:-:S06]  /*17a0*/  WARPGROUP.ARRIVE ;  /* 0x00000000000079c5 */ /* 0x000fcc0000000000 */
[----:B------:R-:W-:Y:S01]  /*17b0*/  IGMMA.64x32x32.S8.S8 R104, gdesc[UR20], RZ, !UPT, gsb0 ;  /* 0x01200000146879f1 */ /* 0x000fe2000c0410ff */
[----:B------:R-:W-:Y:S01]  /*17c0*/  UIADD3 UR22, UR6, 0x202, URZ ;  /* 0x0000020206167890 */ /* 0x000fe2000fffe03f */
[----:B------:R-:W-:Y:S01]  /*17d0*/  UMOV UR23, 0x40000040 ;  /* 0x4000004000177882 */ /* 0x000fe20000000000 */
[----:B------:R-:W-:Y:S02]  /*17e0*/  WARPGROUP.DEPBAR.LE gsb0, 0x0 ;  /* 0x00008000000079c5 */ /* 0x000fe40000010000 */
        /* <DEDUP_REMOVED lines=12> */
[----:B------:R-:W-:Y:S01]  /*18b0*/  UMOV UR12, UR8 ;  /* 0x00000008000c7c82 */ /* 0x000fe20008000000 */
[----:B------:R-:W-:Y:S01]  /*18c0*/  UMOV UR13, UR9 ;  /* 0x00000009000d7c82 */ /* 0x000fe20008000000 */
[----:B------:R-:W-:Y:S01]  /*18d0*/  UMOV UR14, UR7 ;  /* 0x00000007000e7c82 */ /* 0x000fe20008000000 */
[----:B------:R-:W-:Y:S01]  /*18e0*/  UMOV UR15, 0x40000040 ;  /* 0x40000040000f7882 */ /* 0x000fe20000000000 */
[----:B------:R-:W-:Y:S01]  /*18f0*/  UIADD3 UR7, UR6, 0x502, URZ ;  /* 0x0000050206077890 */ /* 0x000fe2000fffe03f */
[----:B------:R-:W-:Y:S02]  /*1900*/  WARPGROUP.DEPBAR.LE gsb0, 0x0 ;  /* 0x00008000000079c5 */ /* 0x000fe40000010000 */
[----:B------:R-:W-:-:S06]  /*1910*/  WARPGROUP.ARRIVE ;  /* 0x00000000000079c5 */ /* 0x000fcc0000000000 */
[----:B------:R-:W-:Y:S01]  /*1920*/  IGMMA.64x32x32.S8.S8 R40, gdesc[UR12], RZ, !UPT, gsb0 ;  /* 0x012000000c2879f1 */ /* 0x000fe2000c0410ff */
[----:B------:R-:W-:Y:S01]  /*1930*/  UMOV UR12, UR8 ;  /* 0x00000008000c7c82 */ /* 0x000fe20008000000 */
[----:B------:R-:W-:Y:S01]  /*1940*/  UMOV UR13, UR9 ;  /* 0x00000009000d7c82 */ /* 0x000fe20008000000 */
[----:B------:R-:W-:Y:S01]  /*1950*/  UMOV UR14, UR10 ;  /* 0x0000000a000e7c82 */ /* 0x000fe20008000000 */
[----:B------:R-:W-:Y:S01]  /*1960*/  UMOV UR15, 0x40000040 ;  /* 0x40000040000f7882 */ /* 0x000fe20000000000 */
[----:B------:R-:W-:Y:S02]  /*1970*/  UIADD3 UR9, UR6, 0x602, URZ ;  /* 0x0000060206097890 */ /* 0x000fe4000fffe03f */
[----:B------:R-:W-:Y:S01]  /*1980*/  UIADD3 UR10, UR6, 0x6, URZ ;  /* 0x00000006060a7890 */ /* 0x000fe2000fffe03f */
[----:B------:R-:W-:Y:S02]  /*1990*/  WARPGROUP.DEPBAR.LE gsb0, 0x0 ;  /* 0x00008000000079c5 */ /* 0x000fe40000010000 */
[----:B------:R-:W-:-:S06]  /*19a0*/  WARPGROUP.ARRIVE ;  /* 0x00000000000079c5 */ /* 0x000fcc0000000000 */
[----:B------:R-:W-:Y:S01]  /*19b0*/  IGMMA.64x32x32.S8.S8 R24, gdesc[UR12], RZ, !UPT, gsb0 ;  /* 0x012000000c1879f1 */ /* 0x000fe2000c0410ff */
[----:B------:R-:W-:Y:S02]  /*19c0*/  UIADD3 UR12, UR8, 0x2, URZ ;  /* 0x00000002080c7890 */ /* 0x000fe4000fffe03f */
[----:B------:R-:W-:Y:S01]  /*19d0*/  UIADD3 UR14, UR6, 0x2, URZ ;  /* 0x00000002060e7890 */ /* 0x000fe2000fffe03f */
[----:B------:R-:W-:Y:S01]  /*19e0*/  UMOV UR13, 0x40000040 ;  /* 0x40000040000d7882 */ /* 0x000fe20000000000 */
[----:B------:R-:W-:Y:S01]  /*19f0*/  UMOV UR15, 0x40000040 ;  /* 0x40000040000f7882 */ /* 0x000fe20000000000 */
[----:B------:R-:W-:Y:S02]  /*1a00*/  UMOV UR25, UR13 ;  /* 0x0000000d00197c82 */ /* 0x000fe40008000000 */
[----:B------:R-:W-:Y:S01]  /*1a10*/  UMOV UR24, UR12 ;  /* 0x0000000c00187c82 */ /* 0x000fe20008000000 */
[----:B------:R-:W-:Y:S01]  /*1a20*/  UMOV UR20, UR12 ;  /* 0x0000000c00147c82 */ /* 0x000fe20008000000 */
[----:B------:R-:W-:Y:S01]  /*1a30*/  UMOV UR21, UR13 ;  /* 0x0000000d00157c82 */ /* 0x000fe20008000000 */
[----:B------:R-:W-:Y:S01]  /*1a40*/  UMOV UR16, UR12 ;  /* 0x0000000c00107c82 */ /* 0x000fe20008000000 */
[----:B------:R-:W-:Y:S01]  /*1a50*/  UMOV UR17, UR13 ;  /* 0x0000000d00117c82 */ /* 0x000fe20008000000 */
[----:B------:R-:W-:-:S02]  /*1a60*/  WARPGROUP.DEPBAR.LE gsb0, 0x0 ;  /* 0x00008000000079c5 */ /* 0x000fc40000010000 */
[----:B------:R-:W-:-:S06]  /*1a70*/  WARPGROUP.ARRIVE ;  /* 0x00000000000079c5 */ /* 0x000fcc0000000000 */
[----:B------:R-:W-:Y:S01]  /*1a80*/  IGMMA.64x32x32.S8.S8 R120, gdesc[UR12], R120, gsb0 ;  /* 0x012000000c7879f1 */ /* 0x000fe20008041078 */
[----:B------:R-:W-:Y:S01]  /*1a90*/  UIADD3 UR14, UR6, 0x402, URZ ;  /* 0x00000402060e7890 */ /* 0x000fe2000fffe03f */
[----:B------:R-:W-:Y:S01]  /*1aa0*/  UMOV UR15, 0x40000040 ;  /* 0x40000040000f7882 */ /* 0x000fe20000000000 */
[----:B------:R-:W-:Y:S02]  /*1ab0*/  WARPGROUP.DEPBAR.LE gsb0, 0x0 ;  /* 0x00008000000079c5 */ /* 0x000fe40000010000 */
        /* <DEDUP_REMOVED lines=17> */
[----:B------:R-:W-:Y:S01]  /*1bd0*/  UMOV UR14, UR7 ;  /* 0x00000007000e7c82 */ /* 0x000fe20008000000 */
[----:B------:R-:W-:Y:S01]  /*1be0*/  UMOV UR15, 0x40000040 ;  /* 0x40000040000f7882 */ /* 0x000fe20000000000 */
[----:B------:R-:W-:Y:S01]  /*1bf0*/  UIADD3 UR7, UR6, 0x504, URZ ;  /* 0x0000050406077890 */ /* 0x000fe2000fffe03f */
        /* <DEDUP_REMOVED lines=19> */
[----:B------:R-:W-:Y:S01]  /*1d30*/  UIADD3 UR8, UR8, 0x6, URZ ;  /* 0x0000000608087890 */ /* 0x000fe2000fffe03f */
[----:B------:R-:W-:-:S02]  /*1d40*/  WARPGROUP.DEPBAR.LE gsb0, 0x0 ;  /* 0x00008000000079c5 */ /* 0x000fc40000010000 */
[----:B------:R-:W-:-:S06]  /*1d50*/  WARPGROUP.ARRIVE ;  /* 0x00000000000079c5 */ /* 0x000fcc0000000000 */
[----:B------:R-:W-:Y:S01]  /*1d60*/  IGMMA.64x32x32.S8.S8 R120, gdesc[UR12], R120, gsb0 ;  /* 0x012000000c7879f1 */ /* 0x000fe20008041078 */
[----:B------:R-:W-:Y:S01]  /*1d70*/  UIADD3 UR14, UR6, 0x404, URZ ;  /* 0x00000404060e7890 */ /* 0x000fe2000fffe03f */
[----:B------:R-:W-:Y:S01]  /*1d80*/  UMOV UR15, 0x40000040 ;  /* 0x40000040000f7882 */ /* 0x000fe20000000000 */
[----:B------:R-:W-:Y:S02]  /*1d90*/  WARPGROUP.DEPBAR.LE gsb0, 0x0 ;  /* 0x00008000000079c5 */ /* 0x000fe40000010000 */
[----:B------:R-:W-:-:S06]  /*1da0*/  WARPGROUP.ARRIVE ;  /* 0x00000000000079c5 */ /* 0x000fcc0000000000 */
[----:B------:R-:W-:Y:S03]  /*1db0*/  IGMMA.64x32x32.S8.S8 R104, gdesc[UR24], R104, gsb0 ;  /* 0x01200000186879f1 */ /* 0x000fe60008041068 */
[----:B------:R-:W-:Y:S02]  /*1dc0*/  WARPGROUP.DEPBAR.LE gsb0, 0x0 ;  /* 0x00008000000079c5 */ /* 0x000fe40000010000 */
[----:B------:R-:W-:-:S06]  /*1dd0*/  WARPGROUP.ARRIVE ;  /* 0x00000000000079c5 */ /* 0x000fcc0000000000 */
[----:B------:R-:W-:Y:S01]  /*1de0*/  IGMMA.64x32x32.S8.S8 R88, gdesc[UR20], R88, gsb0 ;  /* 0x01200000145879f1 */ /* 0x000fe20008041058 */
[----:B------:R-:W-:Y:S01]  /*1df0*/  UIADD3 UR22, UR6, 0x206, URZ ;  /* 0x0000020606167890 */ /* 0x000fe2000fffe03f */
[----:B------:R-:W-:Y:S01]  /*1e00*/  UMOV UR20, UR8 ;  /* 0x0000000800147c82 */ /* 0x000fe20008000000 */
[----:B------:R-:W-:Y:S01]  /*1e10*/  UMOV UR23, 0x40000040 ;  /* 0x4000004000177882 */ /* 0x000fe20000000000 */
        /* <DEDUP_REMOVED lines=17> */
[----:B------:R-:W-:Y:S02]  /*1f30*/  UMOV UR9, 0x40000040 ;  /* 0x4000004000097882 */ /* 0x000fe40000000000 */
[----:B------:R-:W-:Y:S01]  /*1f40*/  UMOV UR17, UR9 ;  /* 0x0000000900117c82 */ /* 0x000fe20008000000 */
[----:B------:R-:W-:Y:S01]  /*1f50*/  UMOV UR21, UR9 ;  /* 0x0000000900157c82 */ /* 0x000fe20008000000 */
[----:B------:R-:W-:Y:S02]  /*1f60*/  WARPGROUP.DEPBAR.LE gsb0, 0x0 ;  /* 0x00008000000079c5 */ /* 0x000fe40000010000 */
[----:B------:R-:W-:-:S06]  /*1f70*/  WARPGROUP.ARRIVE ;  /* 0x00000000000079c5 */ /* 0x000fcc0000000000 */
[----:B------:R-:W-:Y:S01]  /*1f80*/  IGMMA.64x32x32.S8.S8 R24, gdesc[UR12], R24, gsb0 ;  /* 0x012000000c1879f1 */ /* 0x000fe20008041018 */
[----:B------:R-:W-:Y:S01]  /*1f90*/  UIADD3 UR14, UR6, 0x306, URZ ;  /* 0x00000306060e7890 */ /* 0x000fe2000fffe03f */
[----:B------:R-:W-:Y:S01]  /*1fa0*/  UMOV UR12, UR8 ;  /* 0x00000008000c7c82 */ /* 0x000fe20008000000 */
[----:B------:R-:W-:Y:S01]  /*1fb0*/  UMOV UR13, UR9 ;  /* 0x00000009000d7c82 */ /* 0x000fe20008000000 */
[----:B------:R-:W-:Y:S01]  /*1fc0*/  UMOV UR15, 0x40000040 ;  /* 0x40000040000f7882 */ /* 0x000fe20000000000 */
[----:B------:R-:W-:Y:S02]  /*1fd0*/  WARPGROUP.DEPBAR.LE gsb0, 0x0 ;  /* 0x00008000000079c5 */ /* 0x000fe40000010000 */
[----:B------:R-:W-:-:S06]  /*1fe0*/  WARPGROUP.ARRIVE ;  /* 0x00000000000079c5 */ /* 0x000fcc0000000000 */
[----:B------:R-:W-:Y:S01]  /*1ff0*/  IGMMA.64x32x32.S8.S8 R120, gdesc[UR8], R120, gsb0 ;  /* 0x01200000087879f1 */ /* 0x000fe20008041078 */
[----:B------:R-:W-:Y:S01]  /*2000*/  UIADD3 UR10, UR6, 0x406, URZ ;  /* 0x00000406060a7890 */ /* 0x000fe2000fffe03f */
[----:B------:R-:W-:Y:S01]  /*2010*/  UMOV UR11, 0x40000040 ;  /* 0x40000040000b7882 */ /* 0x000fe20000000000 */
[----:B------:R-:W-:Y:S01]  /*2020*/  UIADD3 UR6, UR6, 0x606, URZ ;  /* 0x0000060606067890 */ /* 0x000fe2000fffe03f */
[----:B------:R-:W-:Y:S02]  /*2030*/  WARPGROUP.DEPBAR.LE gsb0, 0x0 ;  /* 0x00008000000079c5 */ /* 0x000fe40000010000 */
[----:B------:R-:W-:-:S06]  /*2040*/  WARPGROUP.ARRIVE ;  /* 0x00000000000079c5 */ /* 0x000fcc0000000000 */
[----:B------:R-:W-:Y:S03]  /*2050*/  IGMMA.64x32x32.S8.S8 R104, gdesc[UR16], R104, gsb0 ;  /* 0x01200000106879f1 */ /* 0x000fe60008041068 */
        /* <DEDUP_REMOVED lines=8> */
[----:B------:R-:W-:Y:S01]  /*20e0*/  IGMMA.64x32x32.S8.S8 R56, gdesc[UR8], R56, gsb0 ;  /* 0x01200000083879f1 */ /* 0x000fe20008041038 */
[----:B------:R-:W-:Y:S01]  /*20f0*/  UMOV UR10, UR7 ;  /* 0x00000007000a7c82 */ /* 0x000fe20008000000 */
[----:B------:R-:W-:Y:S01]  /*2100*/  UMOV UR11, 0x40000040 ;  /* 0x40000040000b7882 */ /* 0x000fe20000000000 */
[----:B------:R-:W-:Y:S02]  /*2110*/  WARPGROUP.DEPBAR.LE gsb0, 0x0 ;  /* 0x00008000000079c5 */ /* 0x000fe40000010000 */
[----:B------:R-:W-:-:S06]  /*2120*/  WARPGROUP.ARRIVE ;  /* 0x00000000000079c5 */ /* 0x000fcc0000000000 */
[----:B------:R-:W-:Y:S01]  /*2130*/  IGMMA.64x32x32.S8.S8 R40, gdesc[UR8], R40, gsb0 ;  /* 0x01200000082879f1 */ /* 0x000fe20008041028 */
[----:B------:R-:W-:Y:S01]  /*2140*/  UMOV UR10, UR6 ;  /* 0x00000006000a7c82 */ /* 0x000fe20008000000 */
[----:B------:R-:W-:Y:S01]  /*2150*/  UMOV UR11, 0x40000040 ;  /* 0x40000040000b7882 */ /* 0x000fe20000000000 */
[----:B------:R-:W-:Y:S02]  /*2160*/  WARPGROUP.DEPBAR.LE gsb0, 0x0 ;  /* 0x00008000000079c5 */ /* 0x000fe40000010000 */
[----:B------:R-:W-:-:S06]  /*2170*/  WARPGROUP.ARRIVE ;  /* 0x00000000000079c5 */ /* 0x000fcc0000000000 */
[----:B------:R-:W-:Y:S03]  /*2180*/  IGMMA.64x32x32.S8.S8 R24, gdesc[UR8], R24, gsb0 ;  /* 0x01200000081879f1 */ /* 0x000fe60008041018 */
[----:B------:R-:W-:Y:S02]  /*2190*/  WARPGROUP.DEPBAR.LE gsb0, 0x0 ;  /* 0x00008000000079c5 */ /* 0x000fe40000010000 */
[----:B------:R-:W-:Y:S05]  /*21a0*/  @!P1 BRA `(.L_x_22) ;  /* 0x0000000c00649947 */ /* 0x000fea0003800000 */
[----:B------:R-:W-:Y:S02]  /*21b0*/  UIADD3 UR6, UR39, 0x1, URZ ;  /* 0x0000000127067890 */ /* 0x000fe4000fffe03f */
[----:B------:R-:W-:Y:S02]  /*21c0*/  IMAD.U32 R3, RZ, RZ, UR39 ;  /* 0x00000027ff037e24 */ /* 0x000fe4000f8e00ff */
[----:B------:R-:W-:-:S04]  /*21d0*/  UISETP.NE.AND UP0, UPT, UR6, 0x5, UPT ;  /* 0x000000050600788c */ /* 0x000fc8000bf05270 */
[----:B------:R-:W-:Y:S02]  /*21e0*/  USEL UR7, URZ, 0x1, UP0 ;  /* 0x000000013f077887 */ /* 0x000fe40008000000 */
[----:B------:R-:W-:Y:S02]  /*21f0*/  USEL UR6, UR6, URZ, UP0 ;  /* 0x0000003f06067287 */ /* 0x000fe40008000000 */
[----:B------:R-:W-:-:S06]  /*2200*/  ULOP3.LUT UR7, UR38, UR7, URZ, 0x3c, !UPT ;  /* 0x0000000726077292 */ /* 0x000fcc000f8e3c3f */
[----:B------:R-:W-:-:S07]  /*2210*/  IMAD.U32 R7, RZ, RZ, UR7 ;  /* 0x00000007ff077e24 */ /* 0x000fce000f8e00ff */
.L_x_29:
[----:B------:R-:W-:Y:S05]  /*2220*/  @!P0 BRA `(.L_x_23) ;  /* 0x0000000000048947 */ /* 0x000fea0003800000 */
[----:B------:R-:W-:Y:S01]  /*2230*/  BPT.TRAP 0x1 ;  /* 0x000000040000795c */ /* 0x000fe20000300000 */
.L_x_23:
[----:B------:R-:W3:Y:S01]  /*2240*/  S2UR UR8, SR_CgaCtaId ;  /* 0x00000000000879c3 */ /* 0x000ee20000008800 */
[----:B------:R-:W-:Y:S01]  /*2250*/  UMOV UR7, 0x400 ;  /* 0x0000040000077882 */ /* 0x000fe20000000000 */
[----:B01----:R-:W-:Y:S01]  /*2260*/  IMAD.U32 R5, RZ, RZ, UR6 ;  /* 0x00000006ff057e24 */ /* 0x003fe2000f8e00ff */
[----:B------:R-:W-:Y:S01]  /*2270*/  SHF.L.U32 R4, R7, 0x1f, RZ ;  /* 0x0000001f07047819 */ /* 0x000fe200000006ff */
[----:B---3--:R-:W-:-:S06]  /*2280*/  ULEA UR7, UR8, UR7, 0x18 ;  /* 0x0000000708077291 */ /* 0x008fcc000f8ec03f */
[----:B------:R-:W-:-:S04]  /*2290*/  IMAD.U32 R6, RZ, RZ, UR7 ;  /* 0x00000007ff067e24 */ /* 0x000fc8000f8e00ff */
[----:B------:R-:W-:-:S04]  /*22a0*/  IMAD R5, R5, 0x8, R6 ;  /* 0x0000000805057824 */ /* 0x000fc800078e0206 */
[----:B------:R0:W1:Y:S01]  /*22b0*/  SYNCS.PHASECHK.TRANS64.TRYWAIT P1, [R5+URZ], R4 ;  /* 0x00000004050075a7 */ /* 0x000062000802017f */
[----:B------:R-:W-:Y:S05]  /*22c0*/  @!P0 BRA `(.L_x_24) ;  /* 0x0000000000048947 */ /* 0x000fea0003800000 */
[----:B------:R-:W-:Y:S01]  /*22d0*/  BPT.TRAP 0x1 ;  /* 0x000000040000795c */ /* 0x000fe20000300000 */
.L_x_24:
[----:B-1----:R-:W-:Y:S05]  /*22e0*/  @P1 BRA `(.L_x_25) ;  /* 0x0000000000081947 */ /* 0x002fea0003800000 */
[----:B------:R-:W1:Y:S02]  /*22f0*/  SYNCS.PHASECHK.TRANS64.TRYWAIT P1, [R5+URZ], R4 ;  /* 0x00000004050075a7 */ /* 0x000e64000802017f */
[----:B-1----:R-:W-:Y:S05]  /*2300*/  @!P1 BRA `(.L_x_26) ;  /* 0x0000008800b09947 */ /* 0x002fea0003800000 */
.L_x_25:
[----:B------:R-:W-:Y:S01]  /*2310*/  ULEA UR10, UR6, UR4, 0xa ;  /* 0x00000004060a7291 */ /* 0x000fe2000f8e503f */
[----:B------:R-:W-:Y:S01]  /*2320*/  WARPGROUP.ARRIVE ;  /* 0x00000000000079c5 */ /* 0x000fe20000000000 */
[----:B------:R-:W-:Y:S01]  /*2330*/  UIMAD UR8, UR6, 0x700, UR5 ;  /* 0x00000700060878a4 */ /* 0x000fe2000f8e0205 */
[----:B------:R-:W-:Y:S01]  /*2340*/  UMOV UR13, 0x40000040 ;  /* 0x40000040000d7882 */ /* 0x000fe20000000000 */
[----:B------:R-:W-:Y:S02]  /*2350*/  UMOV UR15, 0x40000040 ;  /* 0x40000040000f7882 */ /* 0x000fe40000000000 */
[----:B------:R-:W-:Y:S01]  /*2360*/  UIADD3 UR7, UR8, 0x100, URZ ;  /* 0x0000010008077890 */ /* 0x000fe2000fffe03f */
[----:B------:R-:W-:Y:S02]  /*2370*/  UMOV UR12, UR10 ;  /* 0x0000000a000c7c82 */ /* 0x000fe40008000000 */
[----:B------:R-:W-:Y:S01]  /*2380*/  UMOV UR14, UR8 ;  /* 0x00000008000e7c82 */ /* 0x000fe20008000000 */
[----:B------:R-:W-:Y:S01]  /*2390*/  UIADD3 UR9, UR8, 0x200, URZ ;  /* 0x0000020008097890 */ /* 0x000fe2000fffe03f */
[----:B------:R-:W-:Y:S01]  /*23a0*/  IGMMA.64x32x32.S8.S8 R120, gdesc[UR12], R120, gsb0 ;  /* 0x012000000c7879f1 */ /* 0x000fe20008041078 */
[----:B------:R-:W-:Y:S01]  /*23b0*/  UMOV UR15, 0x40000040 ;  /* 0x40000040000f7882 */ /* 0x000fe20000000000 */
[----:B------:R-:W-:Y:S01]  /*23c0*/  UMOV UR14, UR7 ;  /* 0x00000007000e7c82 */ /* 0x000fe20008000000 */
[----:B------:R-:W-:-:S02]  /*23d0*/  UIADD3 UR11, UR8, 0x300, URZ ;  /* 0x00000300080b7890 */ /* 0x000fc4000fffe03f */
        /* <DEDUP_REMOVED lines=119> */
[----:B------:R-:W-:Y:S02]  /*2b50*/  UIADD3 UR12, UR10, 0x6, URZ ;  /* 0x000000060a0c7890 */ /* 0x000fe4000fffe03f */
[----:B------:R-:W-:Y:S01]  /*2b60*/  UIADD3 UR14, UR8, 0x6, URZ ;  /* 0x00000006080e7890 */ /* 0x000fe2000fffe03f */
[----:B------:R-:W-:Y:S01]  /*2b70*/  UMOV UR13, 0x40000040 ;  /* 0x40000040000d7882 */ /* 0x000fe20000000000 */
        /* <DEDUP_REMOVED lines=13> */
[----:B------:R-:W-:Y:S02]  /*2c50*/  UIADD3 UR9, UR8, 0x506, URZ ;  /* 0x0000050608097890 */ /* 0x000fe4000fffe03f */
        /* <DEDUP_REMOVED lines=26> */
[----:B------:R-:W-:Y:S01]  /*2e00*/  BPT.TRAP 0x1 ;  /* 0x000000040000795c */ /* 0x000fe20000300000 */
.L_x_27:
[----:B------:R-:W-:-:S13]  /*2e10*/  ISETP.NE.AND P1, PT, R23, RZ, PT ;  /* 0x000000ff1700720c */ /* 0x000fda0003f25270 */
[----:B01----:R-:W-:-:S04]  /*2e20*/  @P1 IMAD R4, R3, 0x8, R6 ;  /* 0x0000000803041824 */ /* 0x003fc800078e0206 */
[----:B------:R-:W-:-:S05]  /*2e30*/  @P1 VIADD R5, R4, 0x28 ;  /* 0x0000002804051836 */ /* 0x000fca0000000000 */
[----:B------:R-:W-:-:S04]  /*2e40*/  @P1 PRMT R5, R22, 0x654, R5 ;  /* 0x0000065416051816 */ /* 0x000fc80000000005 */
[----:B------:R0:W-:Y:S01]  /*2e50*/  @P1 SYNCS.ARRIVE.TRANS64.RED.A1T0 RZ, [R5+URZ], RZ ;  /* 0x000000ff05ff19a7 */ /* 0x0001e2000810043f */
[----:B------:R-:W-:-:S13]  /*2e60*/  ISETP.GT.U32.AND P1, PT, R19, 0x1, PT ;  /* 0x000000011300780c */ /* 0x000fda0003f24070 */
[----:B0-----:R-:W-:Y:S05]  /*2e70*/  @P1 BRA `(.L_x_28) ;  /* 0x0000000000041947 */ /* 0x001fea0003800000 */
[----:B------:R-:W-:Y:S01]  /*2e80*/  BPT.TRAP 0x1 ;  /* 0x000000040000795c */ /* 0x000fe20000300000 */
.L_x_28:
[----:B------:R-:W-:Y:S01]  /*2e90*/  UIADD3 UR6, UR6, 0x1, URZ ;  /* 0x0000000106067890 */ /* 0x000fe2000fffe03f */
[C---:B------:R-:W-:Y:S01]  /*2ea0*/  ISETP.GT.AND P2, PT, R0.reuse, 0x1, PT ;  /* 0x000000010000780c */ /* 0x040fe20003f44270 */
[----:B------:R-:W-:Y:S02]  /*2eb0*/  VIADD R3, R3, 0x1 ;  /* 0x0000000103037836 */ /* 0x000fe40000000000 */
[----:B------:R-:W-:Y:S01]  /*2ec0*/  UISETP.NE.AND UP0, UPT, UR6, 0x5, UPT ;  /* 0x000000050600788c */ /* 0x000fe2000bf05270 */
[----:B------:R-:W-:Y:S02]  /*2ed0*/  VIADD R0, R0, 0xffffffff ;  /* 0xffffffff00007836 */ /* 0x000fe40000000000 */
[C---:B------:R-:W-:Y:S01]  /*2ee0*/  ISETP.NE.AND P1, PT, R3.reuse, 0x5, PT ;  /* 0x000000050300780c */ /* 0x040fe20003f25270 */
[----:B------:R-:W-:Y:S02]  /*2ef0*/  USEL UR7, URZ, 0x1, UP0 ;  /* 0x000000013f077887 */ /* 0x000fe40008000000 */
[----:B------:R-:W-:Y:S01]  /*2f00*/  USEL UR6, UR6, URZ, UP0 ;  /* 0x0000003f06067287 */ /* 0x000fe20008000000 */
[----:B------:R-:W-:-:S03]  /*2f10*/  SEL R3, R3, RZ, P1 ;  /* 0x000000ff03037207 */ /* 0x000fc60000800000 */
[----:B------:R-:W-:Y:S01]  /*2f20*/  LOP3.LUT R7, R7, UR7, RZ, 0x3c, !PT ;  /* 0x0000000707077c12 */ /* 0x000fe2000f8e3cff */
[----:B------:R-:W-:Y:S07]  /*2f30*/  @P2 BRA `(.L_x_29) ;  /* 0xfffffff000b82947 */ /* 0x000fee000383ffff */
.L_x_22:
[----:B------:R-:W3:Y:S02]  /*2f40*/  LDC R0, c[0x0][0x28c] ;  /* 0x0000a300ff007b82 */ /* 0x000ee40000000800 */
[----:B---3--:R-:W-:-:S13]  /*2f50*/  ISETP.GE.AND P1, PT, R0, 0x1, PT ;  /* 0x000000010000780c */ /* 0x008fda0003f26270 */
[----:B------:R-:W-:Y:S05]  /*2f60*/  @!P1 BRA `(.L_x_30) ;  /* 0x0000000000509947 */ /* 0x000fea0003800000 */
[----:B------:R-:W-:Y:S05]  /*2f70*/  @!P0 BRA `(.L_x_31) ;  /* 0x0000000000048947 */ /* 0x000fea0003800000 */
[----:B------:R-:W-:Y:S01]  /*2f80*/  BPT.TRAP 0x1 ;  /* 0x000000040000795c */ /* 0x000fe20000300000 */
.L_x_31:
[----:B------:R-:W-:Y:S01]  /*2f90*/  ISETP.NE.AND P0, PT, R23, RZ, PT ;  /* 0x000000ff1700720c */ /* 0x000fe20003f05270 */
[----:B------:R-:W-:Y:S01]  /*2fa0*/  BSSY B0, `(.L_x_32) ;  /* 0x000000e000007945 */ /* 0x000fe20003800000 */
[----:B------:R-:W-:-:S11]  /*2fb0*/  ISETP.GT.U32.AND P1, PT, R19, 0x1, PT ;  /* 0x000000011300780c */ /* 0x000fd60003f24070 */
[----:B------:R-:W-:Y:S05]  /*2fc0*/  @!P0 BRA `(.L_x_33) ;  /* 0x00000000002c8947 */ /* 0x000fea0003800000 */
[----:B------:R-:W-:-:S04]  /*2fd0*/  UISETP.LT.AND UP0, UPT, UR40, 0x1, UPT ;  /* 0x000000012800788c */ /* 0x000fc8000bf01270 */
[----:B------:R-:W-:-:S04]  /*2fe0*/  USEL UR6, UR40, 0x1, UP0 ;  /* 0x0000000128067887 */ /* 0x000fc80008000000 */
[----:B------:R-:W-:-:S04]  /*2ff0*/  UIADD3 UR6, UR39, UR40, -UR6 ;  /* 0x0000002827067290 */ /* 0x000fc8000fffe806 */
[----:B------:R-:W-:-:S04]  /*3000*/  UIMAD.WIDE.U32 UR4, UR6, -0x33333333, URZ ;  /* 0xcccccccd060478a5 */ /* 0x000fc8000f8e003f */
[----:B------:R-:W-:-:S04]  /*3010*/  USHF.R.U32.HI UR4, URZ, 0x2, UR5 ;  /* 0x000000023f047899 */ /* 0x000fc80008011605 */
[----:B------:R-:W-:-:S06]  /*3020*/  UIMAD UR6, UR4, -0x5, UR6 ;  /* 0xfffffffb040678a4 */ /* 0x000fcc000f8e0206 */
[----:B------:R-:W-:-:S04]  /*3030*/  IMAD.U32 R3, RZ, RZ, UR6 ;  /* 0x00000006ff037e24 */ /* 0x000fc8000f8e00ff */
[----:B------:R-:W-:-:S04]  /*3040*/  IMAD R0, R3, 0x8, R6 ;  /* 0x0000000803007824 */ /* 0x000fc800078e0206 */
[----:B------:R-:W-:-:S05]  /*3050*/  VIADD R3, R0, 0x28 ;  /* 0x0000002800037836 */ /* 0x000fca0000000000 */
[----:B------:R-:W-:-:S04]  /*3060*/  PRMT R3, R22, 0x654, R3 ;  /* 0x0000065416037816 */ /* 0x000fc80000000003 */
[----:B------:R3:W-:Y:S03]  /*3070*/  SYNCS.ARRIVE.TRANS64.RED.A1T0 RZ, [R3+URZ], RZ ;  /* 0x000000ff03ff79a7 */ /* 0x0007e6000810043f */
.L_x_33:
[----:B------:R-:W-:Y:S05]  /*3080*/  BSYNC B0 ;  /* 0x0000000000007941 */ /* 0x000fea0003800000 */
.L_x_32:
[----:B------:R-:W-:Y:S05]  /*3090*/  @P1 BRA `(.L_x_30) ;  /* 0x0000000000041947 */ /* 0x000fea0003800000 */
[----:B------:R-:W-:Y:S01]  /*30a0*/  BPT.TRAP 0x1 ;  /* 0x000000040000795c */ /* 0x000fe20000300000 */
.L_x_30:
[----:B------:R-:W4:Y:S01]  /*30b0*/  LDC R8, c[0x0][0x288] ;  /* 0x0000a200ff087b82 */ /* 0x000f220000000800 */
[----:B01----:R-:W-:Y:S01]  /*30c0*/  LOP3.LUT R4, R18, 0x60, RZ, 0xc0, !PT ;  /* 0x0000006012047812 */ /* 0x003fe200078ec0ff */
[----:B------:R-:W-:Y:S01]  /*30d0*/  IMAD R7, R138, 0xe0, RZ ;  /* 0x000000e08a077824 */ /* 0x000fe200078e02ff */
[----:B------:R-:W-:Y:S01]  /*30e0*/  SHF.R.U32.HI R0, RZ, 0x2, R18 ;  /* 0x00000002ff007819 */ /* 0x000fe20000011612 */
[----:B------:R-:W-:Y:S01]  /*30f0*/  UIADD3 UR39, UR40, UR39, URZ ;  /* 0x0000002728277290 */ /* 0x000fe2000fffe03f */
[----:B------:R-:W-:Y:S01]  /*3100*/  SHF.R.U32.HI R6, RZ, 0x1, R4 ;  /* 0x00000001ff067819 */ /* 0x000fe20000011604 */
[----:B------:R-:W-:Y:S01]  /*3110*/  IMAD.SHL.U32 R13, R137, 0x80, RZ ;  /* 0x00000080890d7824 */ /* 0x000fe200078e00ff */
[----:B------:R-:W-:Y:S01]  /*3120*/  LOP3.LUT R4, R18, 0x3, RZ, 0xc0, !PT ;  /* 0x0000000312047812 */ /* 0x000fe200078ec0ff */
[----:B------:R-:W-:Y:S01]  /*3130*/  UISETP.GT.U32.AND UP0, UPT, UR39, 0x4, UPT ;  /* 0x000000042700788c */ /* 0x000fe2000bf04070 */
[----:B------:R-:W-:Y:S01]  /*3140*/  SHF.R.U32.HI R5, RZ, 0x7, R18 ;  /* 0x00000007ff057819 */ /* 0x000fe20000011612 */
[----:B------:R-:W-:Y:S01]  /*3150*/  ULDC UR7, c[0x0][0x284] ;  /* 0x0000a10000077ab9 */ /* 0x000fe20000000800 */
[----:B---3--:R-:W-:Y:S01]  /*3160*/  LOP3.LUT R3, R0, 0x7, RZ, 0xc0, !PT ;  /* 0x0000000700037812 */ /* 0x008fe200078ec0ff */
[----:B------:R-:W-:Y:S01]  /*3170*/  UISETP.LT.U32.AND UP0, UPT, UR40, 0x5, UP0 ;  /* 0x000000052800788c */ /* 0x000fe20008701070 */
[----:B------:R-:W-:Y:S01]  /*3180*/  LOP3.LUT R0, R5, 0x1, RZ, 0xc0, !PT ;  /* 0x0000000105007812 */ /* 0x000fe200078ec0ff */
[----:B------:R-:W-:Y:S01]  /*3190*/  UISETP.GE.U32.AND UP1, UPT, UR40, 0x5, UPT ;  /* 0x000000052800788c */ /* 0x000fe2000bf26070 */
[----:B------:R-:W-:Y:S01]  /*31a0*/  IADD3 R5, RZ, -R6, -R3 ;  /* 0x80000006ff057210 */ /* 0x000fe20007ffe803 */
[----:B------:R-:W-:Y:S01]  /*31b0*/  ULDC.64 UR8, c[0x0][0x5d0] ;  /* 0x0001740000087ab9 */ /* 0x000fe20000000a00 */
[----:B------:R-:W-:Y:S01]  /*31c0*/  SHF.R.S32.HI R14, RZ, 0x1f, R136 ;  /* 0x0000001fff0e7819 */ /* 0x000fe20000011488 */
[C---:B------:R-:W-:Y:S01]  /*31d0*/  IMAD.SHL.U32 R10, R0.reuse, 0x40, RZ ;  /* 0x00000040000a7824 */ /* 0x040fe200078e00ff */
[----:B------:R-:W-:Y:S01]  /*31e0*/  UIMAD.WIDE.U32 UR4, UR39, -0x33333333, URZ ;  /* 0xcccccccd270478a5 */ /* 0x000fe2000f8e003f */
[----:B------:R-:W-:Y:S01]  /*31f0*/  IMAD R0, R0, -0x40, R5 ;  /* 0xffffffc000007824 */ /* 0x000fe200078e0205 */
[----:B------:R-:W-:Y:S01]  /*3200*/  USEL UR6, URZ, 0x1, !UP0 ;  /* 0x000000013f067887 */ /* 0x000fe2000c000000 */
[----:B------:R-:W-:Y:S01]  /*3210*/  IMAD R5, R14, UR8, RZ ;  /* 0x000000080e057c24 */ /* 0x000fe2000f8e02ff */
[----:B------:R-:W-:Y:S01]  /*3220*/  LOP3.LUT R3, R10, 0x40, R3, 0xe2, !PT ;  /* 0x000000400a037812 */ /* 0x000fe200078ee203 */
[----:B----4-:R-:W-:Y:S01]  /*3230*/  IMAD R12, R4, -0x2, R8 ;  /* 0xfffffffe040c7824 */ /* 0x010fe200078e0208 */
[----:B------:R-:W-:Y:S01]  /*3240*/  ISETP.GE.AND P0, PT, R7, R8, PT ;  /* 0x000000080700720c */ /* 0x000fe20003f06270 */
[----:B------:R-:W-:Y:S01]  /*3250*/  IMAD.SHL.U32 R8, R18, 0x2, RZ ;  /* 0x0000000212087824 */ /* 0x000fe200078e00ff */
[----:B------:R-:W-:Y:S01]  /*3260*/  USHF.R.U32.HI UR4, URZ, 0x2, UR5 ;  /* 0x000000023f047899 */ /* 0x000fe20008011605 */
[----:B------:R-:W-:Y:S01]  /*3270*/  IMAD.WIDE R10, R137, 0x80, RZ ;  /* 0x00000080890a7825 */ /* 0x000fe200078e02ff */
[----:B------:R-:W-:Y:S01]  /*3280*/  ISETP.GE.OR P0, PT, R13, UR7, P0 ;  /* 0x000000070d007c0c */ /* 0x000fe20008706670 */
[----:B------:R-:W-:Y:S01]  /*3290*/  ULOP3.LUT UR38, UR38, UR6, URZ, 0x3c, !UPT ;  /* 0x0000000626267292 */ /* 0x000fe2000f8e3c3f */
[----:B------:R-:W-:Y:S01]  /*32a0*/  LOP3.LUT R8, R7, 0x6, R8, 0xf8, !PT ;  /* 0x0000000607087812 */ /* 0x000fe200078ef808 */
[----:B------:R-:W-:Y:S01]  /*32b0*/  IMAD R15, R136, UR9, R5 ;  /* 0x00000009880f7c24 */ /* 0x000fe2000f8e0205 */
[----:B------:R-:W-:Y:S01]  /*32c0*/  UIMAD UR39, UR4, -0x5, UR39 ;  /* 0xfffffffb042778a4 */ /* 0x000fe2000f8e0227 */
[----:B------:R-:W-:Y:S01]  /*32d0*/  IADD3 R0, -R13, UR7, R0 ;  /* 0x000000070d007c10 */ /* 0x000fe2000fffe100 */
[----:B------:R-:W-:Y:S01]  /*32e0*/  @UP1 ULOP3.LUT UR38, UR38, 0x1, UR4, 0x78, !UPT ;  /* 0x0000000126261892 */ /* 0x000fe2000f8e7804 */
[----:B------:R-:W-:Y:S01]  /*32f0*/  SHF.R.S32.HI R9, RZ, 0x1f, R8 ;  /* 0x0000001fff097819 */ /* 0x000fe20000011408 */
[----:B------:R-:W-:Y:S01]  /*3300*/  IMAD.MOV.U32 R137, RZ, RZ, -0x1 ;  /* 0xffffffffff897424 */ /* 0x000fe200078e00ff */
[----:B------:R-:W-:Y:S01]  /*3310*/  LOP3.LUT R149, R10, R3, R6, 0xfe, !PT ;  /* 0x000000030a957212 */ /* 0x000fe200078efe06 */
[----:B------:R-:W-:-:S02]  /*3320*/  IMAD.IADD R3, R12, 0x1, -R7 ;  /* 0x000000010c037824 */ /* 0x000fc400078e0a07 */
[----:B------:R-:W-:-:S04]  /*3330*/  IMAD.WIDE.U32 R4, R136, UR8, R8 ;  /* 0x0000000888047c25 */ /* 0x000fc8000f8e0008 */
[----:B------:R-:W-:Y:S01]  /*3340*/  IMAD.IADD R5, R5, 0x1, R15 ;  /* 0x0000000105057824 */ /* 0x000fe200078e020f */
[----:B------:R-:W-:Y:S06]  /*3350*/  @P0 BRA `(.L_x_34) ;  /* 0x0000005c00500947 */ /* 0x000fec0003800000 */
[----:B------:R-:W0:Y:S01]  /*3360*/  LDC.64 R12, c[0x0][0x5c8] ;  /* 0x00017200ff0c7b82 */ /* 0x000e220000000a00 */
[----:B------:R-:W-:Y:S01]  /*3370*/  ULDC.64 UR4, c[0x0][0x5c0] ;  /* 0x0001700000047ab9 */ /* 0x000fe20000000a00 */
[----:B------:R-:W-:Y:S01]  /*3380*/  BSSY B0, `(.L_x_34) ;  /* 0x00005d1000007945 */ /* 0x000fe20003800000 */
[-C--:B0-----:R-:W-:Y:S02]  /*3390*/  IMAD R6, R11, R12.reuse, RZ ;  /* 0x0000000c0b067224 */ /* 0x081fe400078e02ff */
[----:B------:R-:W-:-:S04]  /*33a0*/  IMAD.WIDE.U32 R4, R149, R12, R4 ;  /* 0x0000000c95047225 */ /* 0x000fc800078e0004 */
[----:B------:R-:W-:Y:S01]  /*33b0*/  IMAD R7, R149, R13, R6 ;  /* 0x0000000d95077224 */ /* 0x000fe200078e0206 */
[----:B------:R-:W-:-:S03]  /*33c0*/  IADD3 R4, P0, R4, UR4, RZ ;  /* 0x0000000404047c10 */ /* 0x000fc6000ff1e0ff */
[----:B------:R-:W-:Y:S01]  /*33d0*/  IMAD.IADD R7, R5, 0x1, R7 ;  /* 0x0000000105077824 */ /* 0x000fe200078e0207 */
[----:B------:R-:W-:-:S04]  /*33e0*/  LEA R6, P1, R12, R4, 0x3 ;  /* 0x000000040c067211 */ /* 0x000fc800078218ff */
[----:B------:R-:W-:Y:S02]  /*33f0*/  IADD3.X R5, R7, UR5, RZ, P0, !PT ;  /* 0x0000000507057c10 */ /* 0x000fe400087fe4ff */
[----:B-----5:R-:W-:Y:S02]  /*3400*/  ISETP.NE.AND P0, PT, R140, RZ, PT ;  /* 0x000000ff8c00720c */ /* 0x020fe40003f05270 */
[----:B------:R-:W-:-:S11]  /*3410*/  LEA.HI.X R7, R12, R5, R13, 0x3, P1 ;  /* 0x000000050c077211 */ /* 0x000fd600008f1c0d */
[----:B------:R-:W-:Y:S05]  /*3420*/  @!P0 BRA `(.L_x_35) ;  /* 0x0000004000f88947 */ /* 0x000fea0003800000 */
[----:B------:R-:W0:Y:S01]  /*3430*/  LDC.64 R144, c[0x0][0x5b0] ;  /* 0x00016c00ff907b82 */ /* 0x000e220000000a00 */
[----:B------:R-:W-:Y:S01]  /*3440*/  ULDC.64 UR4, c[0x0][0x5b8] ;  /* 0x00016e0000047ab9 */ /* 0x000fe20000000a00 */
[----:B------:R-:W-:Y:S01]  /*3450*/  ISETP.GE.AND P3, PT, R3, 0x1, PT ;  /* 0x000000010300780c */ /* 0x000fe20003f66270 */
[----:B------:R-:W-:Y:S01]  /*3460*/  IMAD R13, R14, UR4, RZ ;  /* 0x000000040e0d7c24 */ /* 0x000fe2000f8e02ff */
[----:B------:R-:W-:Y:S01]  /*3470*/  BSSY B1, `(.L_x_36) ;  /* 0x000000e000017945 */ /* 0x000fe20003800000 */
[----:B------:R-:W-:Y:S01]  /*3480*/  IMAD.WIDE.U32 R20, R136, UR4, R8 ;  /* 0x0000000488147c25 */ /* 0x000fe2000f8e0008 */
[----:B------:R-:W-:Y:S02]  /*3490*/  ISETP.LT.OR P1, PT, R0, 0x1, !P3 ;  /* 0x000000010000780c */ /* 0x000fe40005f21670 */
[----:B------:R-:W1:Y:S01]  /*34a0*/  LDC.64 R146, c[0x0][0x5a8] ;  /* 0x00016a00ff927b82 */ /* 0x000e620000000a00 */
[----:B------:R-:W-:Y:S02]  /*34b0*/  IMAD R13, R136, UR5, R13 ;  /* 0x00000005880d7c24 */ /* 0x000fe4000f8e020d */
[----:B------:R-:W-:-:S02]  /*34c0*/  IMAD.MOV.U32 R14, RZ, RZ, R20 ;  /* 0x000000ffff0e7224 */ /* 0x000fc400078e0014 */
[----:B------:R-:W-:Y:S02]  /*34d0*/  IMAD.IADD R15, R21, 0x1, R13 ;  /* 0x00000001150f7824 */ /* 0x000fe400078e020d */
[-C--:B0-----:R-:W-:Y:S02]  /*34e0*/  IMAD R10, R11, R144.reuse, RZ ;  /* 0x000000900b0a7224 */ /* 0x081fe400078e02ff */
[----:B------:R-:W-:-:S04]  /*34f0*/  IMAD.WIDE.U32 R8, R149, R144, R14 ;  /* 0x0000009095087225 */ /* 0x000fc800078e000e */
[----:B------:R-:W-:Y:S01]  /*3500*/  IMAD R143, R149, R145, R10 ;  /* 0x00000091958f7224 */ /* 0x000fe200078e020a */
[----:B-1----:R-:W-:-:S04]  /*3510*/  IADD3 R8, P0, R8, R146, RZ ;  /* 0x0000009208087210 */ /* 0x002fc80007f1e0ff */
[----:B------:R-:W-:Y:S01]  /*3520*/  IADD3.X R9, R147, R9, R143, P0, !PT ;  /* 0x0000000993097210 */ /* 0x000fe200007fe48f */
[----:B------:R-:W-:Y:S08]  /*3530*/  @P1 BRA `(.L_x_37) ;  /* 0x0000000000041947 */ /* 0x000ff00003800000 */
[----:B--2---:R0:W5:Y:S02]  /*3540*/  LDG.E.U8 R141, desc[UR36][R8.64] ;  /* 0x00000024088d7981 */ /* 0x004164000c1e1100 */
.L_x_37:
[----:B------:R-:W-:Y:S05]  /*3550*/  BSYNC B1 ;  /* 0x0000000000017941 */ /* 0x000fea0003800000 */
.L_x_36:
[----:B-----5:R-:W-:Y:S01]  /*3560*/  LOP3.LUT R12, R141, 0xffff, RZ, 0xc0, !PT ;  /* 0x0000ffff8d0c7812 */ /* 0x020fe200078ec0ff */
[----:B------:R-:W-:Y:S01]  /*3570*/  IMAD.SHL.U32 R10, R144, 0x8, RZ ;  /* 0x00000008900a7824 */ /* 0x000fe200078e00ff */
[----:B------:R-:W-:Y:S01]  /*3580*/  ISETP.GE.AND P2, PT, R3, 0x2, PT ;  /* 0x000000020300780c */ /* 0x000fe20003f46270 */
[----:B------:R-:W-:Y:S01]  /*3590*/  BSSY B1, `(.L_x_38) ;  /* 0x000000e000017945 */ /* 0x000fe20003800000 */
[----:B------:R-:W-:Y:S02]  /*35a0*/  PRMT R13, R12, 0x8880, RZ ;  /* 0x000088800c0d7816 */ /* 0x000fe400000000ff */
[----:B------:R-:W-:Y:S02]  /*35b0*/  ISETP.LT.OR P0, PT, R0, 0x1, !P2 ;  /* 0x000000010000780c */ /* 0x000fe40005701670 */
[----:B------:R-:W-:Y:S01]  /*35c0*/  SHF.L.U64.HI R11, R144, 0x3, R145 ;  /* 0x00000003900b7819 */ /* 0x000fe20000010291 */
[----:B------:R-:W-:-:S04]  /*35d0*/  IMAD R12, R13, R140, RZ ;  /* 0x0000008c0d0c7224 */ /* 0x000fc800078e02ff */
[----:B------:R-:W-:Y:S02]  /*35e0*/  @!P1 IMAD R13, R120, R139, R12 ;  /* 0x0000008b780d9224 */ /* 0x000fe400078e020c */
[----:B------:R-:W-:-:S03]  /*35f0*/  IMAD.WIDE.U32 R10, R149, R144, R10 ;  /* 0x00000090950a7225 */ /* 0x000fc600078e000a */
[----:B------:R1:W-:Y:S01]  /*3600*/  @!P1 STG.E.U8 desc[UR36][R4.64], R13 ;  /* 0x0000000d04009986 */ /* 0x0003e2000c101124 */
[----:B------:R-:W-:Y:S01]  /*3610*/  IADD3 R10, P4, P5, R20, R146, R10 ;  /* 0x00000092140a7210 */ /* 0x000fe20007d9e00a */
[----:B------:R-:W-:Y:S01]  /*3620*/  IMAD.IADD R20, R143, 0x1, R11 ;  /* 0x000000018f147824 */ /* 0x000fe200078e020b */
[----:B------:R-:W-:Y:S11]  /*3630*/  @P0 BRA `(.L_x_39) ;  /* 0x00000000000c0947 */ /* 0x000ff60003800000 */
[----:B--2---:R-:W1:Y:S02]  /*3640*/  LDG.E.U8 R141, desc[UR36][R8.64+0x1] ;  /* 0x00000124088d7981 */ /* 0x004e64000c1e1100 */
[----:B-1----:R-:W-:-:S05]  /*3650*/  PRMT R13, R141, 0x8880, RZ ;  /* 0x000088808d0d7816 */ /* 0x002fca00000000ff */
[----:B------:R-:W-:-:S07]  /*3660*/  IMAD R12, R13, R140, RZ ;  /* 0x0000008c0d0c7224 */ /* 0x000fce00078e02ff */
.L_x_39:
[----:B------:R-:W-:Y:S05]  /*3670*/  BSYNC B1 ;  /* 0x0000000000017941 */ /* 0x000fea0003800000 */
.L_x_38:
[C---:B------:R-:W-:Y:S01]  /*3680*/  ISETP.LT.OR P3, PT, R0.reuse, 0x9, !P3 ;  /* 0x000000090000780c */ /* 0x040fe20005f61670 */
[----:B------:R-:W-:Y:S01]  /*3690*/  @!P0 IMAD R121, R121, R139, R12 ;  /* 0x0000008b79798224 */ /* 0x000fe200078e020c */
[----:B------:R-:W-:Y:S01]  /*36a0*/  ISETP.GE.AND P1, PT, R3, 0x9, PT ;  /* 0x000000090300780c */ /* 0x000fe20003f26270 */
[----:B------:R-:W-:Y:S01]  /*36b0*/  BSSY B1, `(.L_x_40) ;  /* 0x000000b000017945 */ /* 0x000fe20003800000 */
[----:B------:R-:W-:Y:S02]  /*36c0*/  IADD3.X R11, R15, R147, R20, P4, P5 ;  /* 0x000000930f0b7210 */ /* 0x000fe400027ea414 */
[----:B------:R3:W-:Y:S01]  /*36d0*/  @!P0 STG.E.U8 desc[UR36][R4.64+0x1], R121 ;  /* 0x0000017904008986 */ /* 0x0007e2000c101124 */
[----:B------:R-:W-:Y:S02]  /*36e0*/  ISETP.GE.AND P0, PT, R3, 0xa, PT ;  /* 0x0000000a0300780c */ /* 0x000fe40003f06270 */
[C---:B------:R-:W-:Y:S02]  /*36f0*/  ISETP.LT.OR P2, PT, R0.reuse, 0x9, !P2 ;  /* 0x000000090000780c */ /* 0x040fe40005741670 */
[----:B------:R-:W-:-:S02]  /*3700*/  ISETP.LT.OR P5, PT, R0, 0x1, !P1 ;  /* 0x000000010000780c */ /* 0x000fc40004fa1670 */
[----:B------:R-:W-:Y:S01]  /*3710*/  ISETP.LT.OR P4, PT, R0, 0x1, !P0 ;  /* 0x000000010000780c */ /* 0x000fe20004781670 */
[----:B------:R-:W-:-:S12]  /*3720*/  @P3 BRA `(.L_x_41) ;  /* 0x00000000000c3947 */ /* 0x000fd80003800000 */
[----:B--2---:R-:W1:Y:S02]  /*3730*/  LDG.E.U8 R141, desc[UR36][R10.64] ;  /* 0x000000240a8d7981 */ /* 0x004e64000c1e1100 */
[----:B-1----:R-:W-:-:S05]  /*3740*/  PRMT R13, R141, 0x8880, RZ ;  /* 0x000088808d0d7816 */ /* 0x002fca00000000ff */
[----:B------:R-:W-:-:S07]  /*3750*/  IMAD R12, R13, R140, RZ ;  /* 0x0000008c0d0c7224 */ /* 0x000fce00078e02ff */
.L_x_41:
[----:B------:R-:W-:Y:S05]  /*3760*/  BSYNC B1 ;  /* 0x0000000000017941 */ /* 0x000fea0003800000 */
.L_x_40:
[----:B-1----:R-:W-:Y:S01]  /*3770*/  @!P3 IMAD R13, R122, R139, R12 ;  /* 0x0000008b7a0db224 */ /* 0x002fe200078e020c */
[----:B------:R-:W-:Y:S04]  /*3780*/  BSSY B1, `(.L_x_42) ;  /* 0x0000006000017945 */ /* 0x000fe80003800000 */
[----:B------:R1:W-:Y:S01]  /*3790*/  @!P3 STG.E.U8 desc[UR36][R6.64], R13 ;  /* 0x0000000d0600b986 */ /* 0x0003e2000c101124 */
[----:B------:R-:W-:Y:S05]  /*37a0*/  @P2 BRA `(.L_x_43) ;  /* 0x00000000000c2947 */ /* 0x000fea0003800000 */
[----:B--2---:R-:W1:Y:S02]  /*37b0*/  LDG.E.U8 R141, desc[UR36][R10.64+0x1] ;  /* 0x000001240a8d7981 */ /* 0x004e64000c1e1100 */
[----:B-1----:R-:W-:-:S05]  /*37c0*/  PRMT R13, R141, 0x8880, RZ ;  /* 0x000088808d0d7816 */ /* 0x002fca00000000ff */
[----:B------:R-:W-:-:S07]  /*37d0*/  IMAD R12, R13, R140, RZ ;  /* 0x0000008c0d0c7224 */ /* 0x000fce00078e02ff */
.L_x_43:
[----:B------:R-:W-:Y:S05]  /*37e0*/  BSYNC B1 ;  /* 0x0000000000017941 */ /* 0x000fea0003800000 */
.L_x_42:
[----:B------:R-:W-:Y:S01]  /*37f0*/  @!P2 IMAD R123, R123, R139, R12 ;  /* 0x0000008b7b7ba224 */ /* 0x000fe200078e020c */
[----:B------:R-:W-:Y:S04]  /*3800*/  BSSY B1, `(.L_x_44) ;  /* 0x0000006000017945 */ /* 0x000fe80003800000 */
[----:B------:R4:W-:Y:S01]  /*3810*/  @!P2 STG.E.U8 desc[UR36][R6.64+0x1], R123 ;  /* 0x0000017b0600a986 */ /* 0x0009e2000c101124 */
[----:B------:R-:W-:Y:S05]  /*3820*/  @P5 BRA `(.L_x_45) ;  /* 0x00000000000c5947 */ /* 0x000fea0003800000 */
[----:B--2---:R-:W1:Y:S02]  /*3830*/  LDG.E.U8 R141, desc[UR36][R8.64+0x8] ;  /* 0x00000824088d7981 */ /* 0x004e64000c1e1100 */
[----:B-1----:R-:W-:-:S05]  /*3840*/  PRMT R13, R141, 0x8880, RZ ;  /* 0x000088808d0d7816 */ /* 0x002fca00000000ff */
[----:B------:R-:W-:-:S07]  /*3850*/  IMAD R12, R13, R140, RZ ;  /* 0x0000008c0d0c7224 */ /* 0x000fce00078e02ff */
.L_x_45:
[----:B------:R-:W-:Y:S05]  /*3860*/  BSYNC B1 ;  /* 0x0000000000017941 */ /* 0x000fea0003800000 */
.L_x_44:
[----:B-1----:R-:W-:Y:S01]  /*3870*/  @!P5 IMAD R13, R124, R139, R12 ;  /* 0x0000008b7c0dd224 */ /* 0x002fe200078e020c */
[----:B------:R-:W-:Y:S04]  /*3880*/  BSSY B1, `(.L_x_46) ;  /* 0x0000006000017945 */ /* 0x000fe80003800000 */
[----:B------:R1:W-:Y:S01]  /*3890*/  @!P5 STG.E.U8 desc[UR36][R4.64+0x8], R13 ;  /* 0x0000080d0400d986 */ /* 0x0003e2000c101124 */
[----:B------:R-:W-:Y:S05]  /*38a0*/  @P4 BRA `(.L_x_47) ;  /* 0x00000000000c4947 */ /* 0x000fea0003800000 */
[----:B--2---:R-:W1:Y:S02]  /*38b0*/  LDG.E.U8 R141, desc[UR36][R8.64+0x9] ;  /* 0x00000924088d7981 */ /* 0x004e64000c1e1100 */
[----:B-1----:R-:W-:-:S05]  /*38c0*/  PRMT R13, R141, 0x8880, RZ ;  /* 0x000088808d0d7816 */ /* 0x002fca00000000ff */
[----:B------:R-:W-:-:S07]  /*38d0*/  IMAD R12, R13, R140, RZ ;  /* 0x0000008c0d0c7224 */ /* 0x000fce00078e02ff */
.L_x_47:
[----:B------:R-:W-:Y:S05]  /*38e0*/  BSYNC B1 ;  /* 0x0000000000017941 */ /* 0x000fea0003800000 */
.L_x_46:
[C---:B------:R-:W-:Y:S01]  /*38f0*/  ISETP.LT.OR P1, PT, R0.reuse, 0x9, !P1 ;  /* 0x000000090000780c */ /* 0x040fe20004f21670 */
[----:B------:R-:W-:Y:S01]  /*3900*/  @!P4 IMAD R125, R125, R139, R12 ;  /* 0x0000008b7d7dc224 */ /* 0x000fe200078e020c */
[C---:B------:R-:W-:Y:S01]  /*3910*/  ISETP.GE.AND P3, PT, R3.reuse, 0x11, PT ;  /* 0x000000110300780c */ /* 0x040fe20003f66270 */
[----:B------:R-:W-:Y:S01]  /*3920*/  BSSY B1, `(.L_x_48) ;  /* 0x000000a000017945 */ /* 0x000fe20003800000 */
[----:B------:R-:W-:Y:S02]  /*3930*/  ISETP.GE.AND P2, PT, R3, 0x12, PT ;  /* 0x000000120300780c */ /* 0x000fe40003f46270 */
[----:B------:R0:W-:Y:S01]  /*3940*/  @!P4 STG.E.U8 desc[UR36][R4.64+0x9], R125 ;  /* 0x0000097d0400c986 */ /* 0x0001e2000c101124 */
[C---:B------:R-:W-:Y:S02]  /*3950*/  ISETP.LT.OR P0, PT, R0.reuse, 0x9, !P0 ;  /* 0x000000090000780c */ /* 0x040fe40004701670 */
[C---:B------:R-:W-:Y:S02]  /*3960*/  ISETP.LT.OR P5, PT, R0.reuse, 0x1, !P3 ;  /* 0x000000010000780c */ /* 0x040fe40005fa1670 */
[----:B------:R-:W-:-:S02]  /*3970*/  ISETP.LT.OR P4, PT, R0, 0x1, !P2 ;  /* 0x000000010000780c */ /* 0x000fc40005781670 */
[----:B------:R-:W-:Y:S11]  /*3980*/  @P1 BRA `(.L_x_49) ;  /* 0x00000000000c1947 */ /* 0x000ff60003800000 */
[----:B--2---:R-:W1:Y:S02]  /*3990*/  LDG.E.U8 R141, desc[UR36][R10.64+0x8] ;  /* 0x000008240a8d7981 */ /* 0x004e64000c1e1100 */
[----:B-1----:R-:W-:-:S05]  /*39a0*/  PRMT R13, R141, 0x8880, RZ ;  /* 0x000088808d0d7816 */ /* 0x002fca00000000ff */
[----:B------:R-:W-:-:S07]  /*39b0*/  IMAD R12, R13, R140, RZ ;  /* 0x0000008c0d0c7224 */ /* 0x000fce00078e02ff */
.L_x_49:
[----:B------:R-:W-:Y:S05]  /*39c0*/  BSYNC B1 ;  /* 0x0000000000017941 */ /* 0x000fea0003800000 */
.L_x_48:
[----:B-1----:R-:W-:Y:S01]  /*39d0*/  @!P1 IMAD R13, R126, R139, R12 ;  /* 0x0000008b7e0d9224 */ /* 0x002fe200078e020c */
[----:B------:R-:W-:Y:S04]  /*39e0*/  BSSY B1, `(.L_x_50) ;  /* 0x0000006000017945 */ /* 0x000fe80003800000 */
[----:B------:R1:W-:Y:S01]  /*39f0*/  @!P1 STG.E.U8 desc[UR36][R6.64+0x8], R13 ;  /* 0x0000080d06009986 */ /* 0x0003e2000c101124 */
[----:B------:R-:W-:Y:S05]  /*3a00*/  @P0 BRA `(.L_x_51) ;  /* 0x00000000000c0947 */ /* 0x000fea0003800000 */
[----:B--2---:R-:W1:Y:S02]  /*3a10*/  LDG.E.U8 R141, desc[UR36][R10.64+0x9] ;  /* 0x000009240a8d7981 */ /* 0x004e64000c1e1100 */
[----:B-1----:R-:W-:-:S05]  /*3a20*/  PRMT R13, R141, 0x8880, RZ ;  /* 0x000088808d0d7816 */ /* 0x002fca00000000ff */
[----:B------:R-:W-:-:S07]  /*3a30*/  IMAD R12, R13, R140, RZ ;  /* 0x0000008c0d0c7224 */ /* 0x000fce00078e02ff */
.L_x_51:
[----:B------:R-:W-:Y:S05]  /*3a40*/  BSYNC B1 ;  /* 0x0000000000017941 */ /* 0x000fea0003800000 */
.L_x_50:
[----:B------:R-:W-:Y:S01]  /*3a50*/  @!P0 IMAD R127, R127, R139, R12 ;  /* 0x0000008b7f7f8224 */ /* 0x000fe200078e020c */
[----:B------:R-:W-:Y:S04]  /*3a60*/  BSSY B1, `(.L_x_52) ;  /* 0x0000006000017945 */ /* 0x000fe80003800000 */
[----:B------:R0:W-:Y:S01]  /*3a70*/  @!P0 STG.E.U8 desc[UR36][R6.64+0x9], R127 ;  /* 0x0000097f06008986 */ /* 0x0001e2000c101124 */
[----:B------:R-:W-:Y:S05]  /*3a80*/  @P5 BRA `(.L_x_53) ;  /* 0x00000000000c5947 */ /* 0x000fea0003800000 */
[----:B--2---:R-:W1:Y:S02]  /*3a90*/  LDG.E.U8 R141, desc[UR36][R8.64+0x10] ;  /* 0x00001024088d7981 */ /* 0x004e64000c1e1100 */
[----:B-1----:R-:W-:-:S05]  /*3aa0*/  PRMT R13, R141, 0x8880, RZ ;  /* 0x000088808d0d7816 */ /* 0x002fca00000000ff */
[----:B------:R-:W-:-:S07]  /*3ab0*/  IMAD R12, R13, R140, RZ ;  /* 0x0000008c0d0c7224 */ /* 0x000fce00078e02ff */
.L_x_53:
[----:B------:R-:W-:Y:S05]  /*3ac0*/  BSYNC B1 ;  /* 0x0000000000017941 */ /* 0x000fea0003800000 */
.L_x_52:
[----:B-1----:R-:W-:Y:S01]  /*3ad0*/  @!P5 IMAD R13, R128, R139, R12 ;  /* 0x0000008b800dd224 */ /* 0x002fe200078e020c */
[----:B------:R-:W-:Y:S04]  /*3ae0*/  BSSY B1, `(.L_x_54) ;  /* 0x0000006000017945 */ /* 0x000fe80003800000 */
[----:B------:R1:W-:Y:S01]  /*3af0*/  @!P5 STG.E.U8 desc[UR36][R4.64+0x10], R13 ;  /* 0x0000100d0400d986 */ /* 0x0003e2000c101124 */
[----:B------:R-:W-:Y:S05]  /*3b00*/  @P4 BRA `(.L_x_55) ;  /* 0x00000000000c4947 */ /* 0x000fea0003800000 */
[----:B--2---:R-:W1:Y:S02]  /*3b10*/  LDG.E.U8 R141, desc[UR36][R8.64+0x11] ;  /* 0x00001124088d7981 */ /* 0x004e64000c1e1100 */
[----:B-1----:R-:W-:-:S05]  /*3b20*/  PRMT R13, R141, 0x8880, RZ ;  /* 0x000088808d0d7816 */ /* 0x002fca00000000ff */
[----:B------:R-:W-:-:S07]  /*3b30*/  IMAD R12, R13, R140, RZ ;  /* 0x0000008c0d0c7224 */ /* 0x000fce00078e02ff */
.L_x_55:
[----:B------:R-:W-:Y:S05]  /*3b40*/  BSYNC B1 ;  /* 0x0000000000017941 */ /* 0x000fea0003800000 */
.L_x_54:
        /* <DEDUP_REMOVED lines=13> */
.L_x_57:
[----:B------:R-:W-:Y:S05]  /*3c20*/  BSYNC B1 ;  /* 0x0000000000017941 */ /* 0x000fea0003800000 */
.L_x_56:
[----:B-1----:R-:W-:Y:S01]  /*3c30*/  @!P3 IMAD R13, R130, R139, R12 ;  /* 0x0000008b820db224 */ /* 0x002fe200078e020c */
[----:B------:R-:W-:Y:S04]  /*3c40*/  BSSY B1, `(.L_x_58) ;  /* 0x0000006000017945 */ /* 0x000fe80003800000 */
[----:B------:R1:W-:Y:S01]  /*3c50*/  @!P3 STG.E.U8 desc[UR36][R6.64+0x10], R13 ;  /* 0x0000100d0600b986 */ /* 0x0003e2000c101124 */
[----:B------:R-:W-:Y:S05]  /*3c60*/  @P2 BRA `(.L_x_59) ;  /* 0x00000000000c2947 */ /* 0x000fea0003800000 */
[----:B--2---:R-:W1:Y:S02]  /*3c70*/  LDG.E.U8 R141, desc[UR36][R10.64+0x11] ;  /* 0x000011240a8d7981 */ /* 0x004e64000c1e1100 */
[----:B-1----:R-:W-:-:S05]  /*3c80*/  PRMT R13, R141, 0x8880, RZ ;  /* 0x000088808d0d7816 */ /* 0x002fca00000000ff */
[----:B------:R-:W-:-:S07]  /*3c90*/  IMAD R12, R13, R140, RZ ;  /* 0x0000008c0d0c7224 */ /* 0x000fce00078e02ff */
.L_x_59:
[----:B------:R-:W-:Y:S05]  /*3ca0*/  BSYNC B1 ;  /* 0x0000000000017941 */ /* 0x000fea0003800000 */
.L_x_58:
[----:B------:R-:W-:Y:S01]  /*3cb0*/  @!P2 IMAD R131, R131, R139, R12 ;  /* 0x0000008b8383a224 */ /* 0x000fe200078e020c */
[----:B------:R-:W-:Y:S04]  /*3cc0*/  BSSY B1, `(.L_x_60) ;  /* 0x0000006000017945 */ /* 0x000fe80003800000 */
[----:B------:R0:W-:Y:S01]  /*3cd0*/  @!P2 STG.E.U8 desc[UR36][R6.64+0x11], R131 ;  /* 0x000011830600a986 */ /* 0x0001e2000c101124 */
[----:B------:R-:W-:Y:S05]  /*3ce0*/  @P5 BRA `(.L_x_61) ;  /* 0x00000000000c5947 */ /* 0x000fea0003800000 */
[----:B--2---:R-:W1:Y:S02]  /*3cf0*/  LDG.E.U8 R141, desc[UR36][R8.64+0x18] ;  /* 0x00001824088d7981 */ /* 0x004e64000c1e1100 */
[----:B-1----:R-:W-:-:S05]  /*3d00*/  PRMT R13, R141, 0x8880, RZ ;  /* 0x000088808d0d7816 */ /* 0x002fca00000000ff */
[----:B------:R-:W-:-:S07]  /*3d10*/  IMAD R12, R13, R140, RZ ;  /* 0x0000008c0d0c7224 */ /* 0x000fce00078e02ff */
.L_x_61:
[----:B------:R-:W-:Y:S05]  /*3d20*/  BSYNC B1 ;  /* 0x0000000000017941 */ /* 0x000fea0003800000 */
.L_x_60:
[----:B-1----:R-:W-:Y:S01]  /*3d30*/  @!P5 IMAD R13, R132, R139, R12 ;  /* 0x0000008b840dd224 */ /* 0x002fe200078e020c */
[----:B------:R-:W-:Y:S04]  /*3d40*/  BSSY B1, `(.L_x_62) ;  /* 0x0000006000017945 */ /* 0x000fe80003800000 */
[----:B------:R1:W-:Y:S01]  /*3d50*/  @!P5 STG.E.U8 desc[UR36][R4.64+0x18], R13 ;  /* 0x0000180d0400d986 */ /* 0x0003e2000c101124 */
[----:B------:R-:W-:Y:S05]  /*3d60*/  @P4 BRA `(.L_x_63) ;  /* 0x00000000000c4947 */ /* 0x000fea0003800000 */
[----:B--2---:R-:W1:Y:S02]  /*3d70*/  LDG.E.U8 R141, desc[UR36][R8.64+0x19] ;  /* 0x00001924088d7981 */ /* 0x004e64000c1e1100 */
[----:B-1----:R-:W-:-:S05]  /*3d80*/  PRMT R13, R141, 0x8880, RZ ;  /* 0x000088808d0d7816 */ /* 0x002fca00000000ff */
[----:B------:R-:W-:-:S07]  /*3d90*/  IMAD R12, R13, R140, RZ ;  /* 0x0000008c0d0c7224 */ /* 0x000fce00078e02ff */
.L_x_63:
[----:B------:R-:W-:Y:S05]  /*3da0*/  BSYNC B1 ;  /* 0x0000000000017941 */ /* 0x000fea0003800000 */
.L_x_62:
        /* <DEDUP_REMOVED lines=13> */
.L_x_65:
[----:B------:R-:W-:Y:S05]  /*3e80*/  BSYNC B1 ;  /* 0x0000000000017941 */ /* 0x000fea0003800000 */
.L_x_64:
[----:B-1----:R-:W-:Y:S01]  /*3e90*/  @!P1 IMAD R13, R134, R139, R12 ;  /* 0x0000008b860d9224 */ /* 0x002fe200078e020c */
[----:B------:R-:W-:Y:S04]  /*3ea0*/  BSSY B1, `(.L_x_66) ;  /* 0x0000006000017945 */ /* 0x000fe80003800000 */
[----:B------:R1:W-:Y:S01]  /*3eb0*/  @!P1 STG.E.U8 desc[UR36][R6.64+0x18], R13 ;  /* 0x0000180d06009986 */ /* 0x0003e2000c101124 */
[----:B------:R-:W-:Y:S05]  /*3ec0*/  @P0 BRA `(.L_x_67) ;  /* 0x00000000000c0947 */ /* 0x000fea0003800000 */
[----:B--2---:R-:W1:Y:S02]  /*3ed0*/  LDG.E.U8 R141, desc[UR36][R10.64+0x19] ;  /* 0x000019240a8d7981 */ /* 0x004e64000c1e1100 */
[----:B-1----:R-:W-:-:S05]  /*3ee0*/  PRMT R13, R141, 0x8880, RZ ;  /* 0x000088808d0d7816 */ /* 0x002fca00000000ff */
[----:B------:R-:W-:-:S07]  /*3ef0*/  IMAD R12, R13, R140, RZ ;  /* 0x0000008c0d0c7224 */ /* 0x000fce00078e02ff */
.L_x_67:
[----:B------:R-:W-:Y:S05]  /*3f00*/  BSYNC B1 ;  /* 0x0000000000017941 */ /* 0x000fea0003800000 */
.L_x_66:
[----:B------:R-:W-:Y:S01]  /*3f10*/  @!P0 IMAD R135, R135, R139, R12 ;  /* 0x0000008b87878224 */ /* 0x000fe200078e020c */
[----:B------:R-:W-:Y:S04]  /*3f20*/  BSSY B1, `(.L_x_68) ;  /* 0x0000006000017945 */ /* 0x000fe80003800000 */
[----:B------:R0:W-:Y:S01]  /*3f30*/  @!P0 STG.E.U8 desc[UR36][R6.64+0x19], R135 ;  /* 0x0000198706008986 */ /* 0x0001e2000c101124 */
[----:B------:R-:W-:Y:S05]  /*3f40*/  @P5 BRA `(.L_x_69) ;  /* 0x00000000000c5947 */ /* 0x000fea0003800000 */
[----:B--2---:R-:W1:Y:S02]  /*3f50*/  LDG.E.U8 R141, desc[UR36][R8.64+0x20] ;  /* 0x00002024088d7981 */ /* 0x004e64000c1e1100 */
[----:B-1----:R-:W-:-:S05]  /*3f60*/  PRMT R13, R141, 0x8880, RZ ;  /* 0x000088808d0d7816 */ /* 0x002fca00000000ff */
[----:B------:R-:W-:-:S07]  /*3f70*/  IMAD R12, R13, R140, RZ ;  /* 0x0000008c0d0c7224 */ /* 0x000fce00078e02ff */
.L_x_69:
[----:B------:R-:W-:Y:S05]  /*3f80*/  BSYNC B1 ;  /* 0x0000000000017941 */ /* 0x000fea0003800000 */
.L_x_68:
[----:B-1----:R-:W-:Y:S01]  /*3f90*/  @!P5 IMAD R13, R104, R139, R12 ;  /* 0x0000008b680dd224 */ /* 0x002fe200078e020c */
[----:B------:R-:W-:Y:S04]  /*3fa0*/  BSSY B1, `(.L_x_70) ;  /* 0x0000006000017945 */ /* 0x000fe80003800000 */
[----:B------:R1:W-:Y:S01]  /*3fb0*/  @!P5 STG.E.U8 desc[UR36][R4.64+0x20], R13 ;  /* 0x0000200d0400d986 */ /* 0x0003e2000c101124 */
[----:B------:R-:W-:Y:S05]  /*3fc0*/  @P4 BRA `(.L_x_71) ;  /* 0x00000000000c4947 */ /* 0x000fea0003800000 */
[----:B--2---:R-:W1:Y:S02]  /*3fd0*/  LDG.E.U8 R141, desc[UR36][R8.64+0x21] ;  /* 0x00002124088d7981 */ /* 0x004e64000c1e1100 */
[----:B-1----:R-:W-:-:S05]  /*3fe0*/  PRMT R13, R141, 0x8880, RZ ;  /* 0x000088808d0d7816 */ /* 0x002fca00000000ff */
[----:B------:R-:W-:-:S07]  /*3ff0*/  IMAD R12, R13, R140, RZ ;  /* 0x0000008c0d0c7224 */ /* 0x000fce00078e02ff */
.L_x_71:
[----:B------:R-:W-:Y:S05]  /*4000*/  BSYNC B1 ;  /* 0x0000000000017941 */ /* 0x000fea0003800000 */
.L_x_70:
        /* <DEDUP_REMOVED lines=13> */
.L_x_73:
[----:B------:R-:W-:Y:S05]  /*40e0*/  BSYNC B1 ;  /* 0x0000000000017941 */ /* 0x000fea0003800000 */
.L_x_72:
[----:B-1----:R-:W-:Y:S01]  /*40f0*/  @!P3 IMAD R13, R106, R139, R12 ;  /* 0x0000008b6a0db224 */ /* 0x002fe200078e020c */
[----:B------:R-:W-:Y:S04]  /*4100*/  BSSY B1, `(.L_x_74) ;  /* 0x0000006000017945 */ /* 0x000fe80003800000 */
[----:B------:R1:W-:Y:S01]  /*4110*/  @!P3 STG.E.U8 desc[UR36][R6.64+0x20], R13 ;  /* 0x0000200d0600b986 */ /* 0x0003e2000c101124 */
[----:B------:R-:W-:Y:S05]  /*4120*/  @P2 BRA `(.L_x_75) ;  /* 0x00000000000c2947 */ /* 0x000fea0003800000 */
[----:B--2---:R-:W1:Y:S02]  /*4130*/  LDG.E.U8 R141, desc[UR36][R10.64+0x21] ;  /* 0x000021240a8d7981 */ /* 0x004e64000c1e1100 */
[----:B-1----:R-:W-:-:S05]  /*4140*/  PRMT R13, R141, 0x8880, RZ ;  /* 0x000088808d0d7816 */ /* 0x002fca00000000ff */
[----:B------:R-:W-:-:S07]  /*4150*/  IMAD R12, R13, R140, RZ ;  /* 0x0000008c0d0c7224 */ /* 0x000fce00078e02ff */
.L_x_75:
[----:B------:R-:W-:Y:S05]  /*4160*/  BSYNC B1 ;  /* 0x0000000000017941 */ /* 0x000fea0003800000 */
.L_x_74:
[----:B------:R-:W-:Y:S01]  /*4170*/  @!P2 IMAD R107, R107, R139, R12 ;  /* 0x0000008b6b6ba224 */ /* 0x000fe200078e020c */
[----:B------:R-:W-:Y:S04]  /*4180*/  BSSY B1, `(.L_x_76) ;  /* 0x0000006000017945 */ /* 0x000fe80003800000 */
[----:B------:R0:W-:Y:S01]  /*4190*/  @!P2 STG.E.U8 desc[UR36][R6.64+0x21], R107 ;  /* 0x0000216b0600a986 */ /* 0x0001e2000c101124 */
[----:B------:R-:W-:Y:S05]  /*41a0*/  @P5 BRA `(.L_x_77) ;  /* 0x00000000000c5947 */ /* 0x000fea0003800000 */
[----:B--2---:R-:W1:Y:S02]  /*41b0*/  LDG.E.U8 R141, desc[UR36][R8.64+0x28] ;  /* 0x00002824088d7981 */ /* 0x004e64000c1e1100 */
[----:B-1----:R-:W-:-:S05]  /*41c0*/  PRMT R13, R141, 0x8880, RZ ;  /* 0x000088808d0d7816 */ /* 0x002fca00000000ff */
[----:B------:R-:W-:-:S07]  /*41d0*/  IMAD R12, R13, R140, RZ ;  /* 0x0000008c0d0c7224 */ /* 0x000fce00078e02ff */
.L_x_77:
[----:B------:R-:W-:Y:S05]  /*41e0*/  BSYNC B1 ;  /* 0x0000000000017941 */ /* 0x000fea0003800000 */
.L_x_76:
[----:B-1----:R-:W-:Y:S01]  /*41f0*/  @!P5 IMAD R13, R108, R139, R12 ;  /* 0x0000008b6c0dd224 */ /* 0x002fe200078e020c */
[----:B------:R-:W-:Y:S04]  /*4200*/  BSSY B1, `(.L_x_78) ;  /* 0x0000006000017945 */ /* 0x000fe80003800000 */
[----:B------:R1:W-:Y:S01]  /*4210*/  @!P5 STG.E.U8 desc[UR36][R4.64+0x28], R13 ;  /* 0x0000280d0400d986 */ /* 0x0003e2000c101124 */
[----:B------:R-:W-:Y:S05]  /*4220*/  @P4 BRA `(.L_x_79) ;  /* 0x00000000000c4947 */ /* 0x000fea0003800000 */
[----:B--2---:R-:W1:Y:S02]  /*4230*/  LDG.E.U8 R141, desc[UR36][R8.64+0x29] ;  /* 0x00002924088d7981 */ /* 0x004e64000c1e1100 */
[----:B-1----:R-:W-:-:S05]  /*4240*/  PRMT R13, R141, 0x8880, RZ ;  /* 0x000088808d0d7816 */ /* 0x002fca00000000ff */
[----:B------:R-:W-:-:S07]  /*4250*/  IMAD R12, R13, R140, RZ ;  /* 0x0000008c0d0c7224 */ /* 0x000fce00078e02ff */
.L_x_79:
[----:B------:R-:W-:Y:S05]  /*4260*/  BSYNC B1 ;  /* 0x0000000000017941 */ /* 0x000fea0003800000 */
.L_x_78:
        /* <DEDUP_REMOVED lines=13> */
.L_x_81:
[----:B------:R-:W-:Y:S05]  /*4340*/  BSYNC B1 ;  /* 0x0000000000017941 */ /* 0x000fea0003800000 */
.L_x_80:
[----:B-1----:R-:W-:Y:S01]  /*4350*/  @!P1 IMAD R13, R110, R139, R12 ;  /* 0x0000008b6e0d9224 */ /* 0x002fe200078e020c */
[----:B------:R-:W-:Y:S04]  /*4360*/  BSSY B1, `(.L_x_82) ;  /* 0x0000006000017945 */ /* 0x000fe80003800000 */
[----:B------:R1:W-:Y:S01]  /*4370*/  @!P1 STG.E.U8 desc[UR36][R6.64+0x28], R13 ;  /* 0x0000280d06009986 */ /* 0x0003e2000c101124 */
[----:B------:R-:W-:Y:S05]  /*4380*/  @P0 BRA `(.L_x_83) ;  /* 0x00000000000c0947 */ /* 0x000fea0003800000 */
[----:B--2---:R-:W1:Y:S02]  /*4390*/  LDG.E.U8 R141, desc[UR36][R10.64+0x29] ;  /* 0x000029240a8d7981 */ /* 0x004e64000c1e1100 */
[----:B-1----:R-:W-:-:S05]  /*43a0*/  PRMT R13, R141, 0x8880, RZ ;  /* 0x000088808d0d7816 */ /* 0x002fca00000000ff */
[----:B------:R-:W-:-:S07]  /*43b0*/  IMAD R12, R13, R140, RZ ;  /* 0x0000008c0d0c7224 */ /* 0x000fce00078e02ff */
.L_x_83:
[----:B------:R-:W-:Y:S05]  /*43c0*/  BSYNC B1 ;  /* 0x0000000000017941 */ /* 0x000fea0003800000 */
.L_x_82:
[----:B------:R-:W-:Y:S01]  /*43d0*/  @!P0 IMAD R111, R111, R139, R12 ;  /* 0x0000008b6f6f8224 */ /* 0x000fe200078e020c */
[----:B------:R-:W-:Y:S04]  /*43e0*/  BSSY B1, `(.L_x_84) ;  /* 0x0000006000017945 */ /* 0x000fe80003800000 */
[----:B------:R0:W-:Y:S01]  /*43f0*/  @!P0 STG.E.U8 desc[UR36][R6.64+0x29], R111 ;  /* 0x0000296f06008986 */ /* 0x0001e2000c101124 */
[----:B------:R-:W-:Y:S05]  /*4400*/  @P5 BRA `(.L_x_85) ;  /* 0x00000000000c5947 */ /* 0x000fea0003800000 */
[----:B--2---:R-:W1:Y:S02]  /*4410*/  LDG.E.U8 R141, desc[UR36][R8.64+0x30] ;  /* 0x00003024088d7981 */ /* 0x004e64000c1e1100 */
[----:B-1----:R-:W-:-:S05]  /*4420*/  PRMT R13, R141, 0x8880, RZ ;  /* 0x000088808d0d7816 */ /* 0x002fca00000000ff */
[----:B------:R-:W-:-:S07]  /*4430*/  IMAD R12, R13, R140, RZ ;  /* 0x0000008c0d0c7224 */ /* 0x000fce00078e02ff */
.L_x_85:
[----:B------:R-:W-:Y:S05]  /*4440*/  BSYNC B1 ;  /* 0x0000000000017941 */ /* 0x000fea0003800000 */
.L_x_84:
[----:B-1----:R-:W-:Y:S01]  /*4450*/  @!P5 IMAD R13, R112, R139, R12 ;  /* 0x0000008b700dd224 */ /* 0x002fe200078e020c */
[----:B------:R-:W-:Y:S04]  /*4460*/  BSSY B1, `(.L_x_86) ;  /* 0x0000006000017945 */ /* 0x000fe80003800000 */
[----:B------:R1:W-:Y:S01]  /*4470*/  @!P5 STG.E.U8 desc[UR36][R4.64+0x30], R13 ;  /* 0x0000300d0400d986 */ /* 0x0003e2000c101124 */
[----:B------:R-:W-:Y:S05]  /*4480*/  @P4 BRA `(.L_x_87) ;  /* 0x00000000000c4947 */ /* 0x000fea0003800000 */
[----:B--2---:R-:W1:Y:S02]  /*4490*/  LDG.E.U8 R141, desc[UR36][R8.64+0x31] ;  /* 0x00003124088d7981 */ /* 0x004e64000c1e1100 */
[----:B-1----:R-:W-:-:S05]  /*44a0*/  PRMT R13, R141, 0x8880, RZ ;  /* 0x000088808d0d7816 */ /* 0x002fca00000000ff */
[----:B------:R-:W-:-:S07]  /*44b0*/  IMAD R12, R13, R140, RZ ;  /* 0x0000008c0d0c7224 */ /* 0x000fce00078e02ff */
.L_x_87:
[----:B------:R-:W-:Y:S05]  /*44c0*/  BSYNC B1 ;  /* 0x0000000000017941 */ /* 0x000fea0003800000 */
.L_x_86:
        /* <DEDUP_REMOVED lines=13> */
.L_x_89:
[----:B------:R-:W-:Y:S05]  /*45a0*/  BSYNC B1 ;  /* 0x0000000000017941 */ /* 0x000fea0003800000 */
.L_x_88:
[----:B-1----:R-:W-:Y:S01]  /*45b0*/  @!P3 IMAD R13, R114, R139, R12 ;  /* 0x0000008b720db224 */ /* 0x002fe200078e020c */
[----:B------:R-:W-:Y:S04]  /*45c0*/  BSSY B1, `(.L_x_90) ;  /* 0x0000006000017945 */ /* 0x000fe80003800000 */
[----:B------:R1:W-:Y:S01]  /*45d0*/  @!P3 STG.E.U8 desc[UR36][R6.64+0x30], R13 ;  /* 0x0000300d0600b986 */ /* 0x0003e2000c101124 */
[----:B------:R-:W-:Y:S05]  /*45e0*/  @P2 BRA `(.L_x_91) ;  /* 0x00000000000c2947 */ /* 0x000fea0003800000 */
[----:B--2---:R-:W1:Y:S02]  /*45f0*/  LDG.E.U8 R141, desc[UR36][R10.64+0x31] ;  /* 0x000031240a8d7981 */ /* 0x004e64000c1e1100 */
[----:B-1----:R-:W-:-:S05]  /*4600*/  PRMT R13, R141, 0x8880, RZ ;  /* 0x000088808d0d7816 */ /* 0x002fca00000000ff */
[----:B------:R-:W-:-:S07]  /*4610*/  IMAD R12, R13, R140, RZ ;  /* 0x0000008c0d0c7224 */ /* 0x000fce00078e02ff */
.L_x_91:
[----:B------:R-:W-:Y:S05]  /*4620*/  BSYNC B1 ;  /* 0x0000000000017941 */ /* 0x000fea0003800000 */
.L_x_90:
[----:B------:R-:W-:Y:S01]  /*4630*/  @!P2 IMAD R115, R115, R139, R12 ;  /* 0x0000008b7373a224 */ /* 0x000fe200078e020c */
[----:B------:R-:W-:Y:S04]  /*4640*/  BSSY B1, `(.L_x_92) ;  /* 0x0000006000017945 */ /* 0x000fe80003800000 */
[----:B------:R0:W-:Y:S01]  /*4650*/  @!P2 STG.E.U8 desc[UR36][R6.64+0x31], R115 ;  /* 0x000031730600a986 */ /* 0x0001e2000c101124 */
[----:B------:R-:W-:Y:S05]  /*4660*/  @P5 BRA `(.L_x_93) ;  /* 0x00000000000c5947 */ /* 0x000fea0003800000 */
[----:B--2---:R-:W1:Y:S02]  /*4670*/  LDG.E.U8 R141, desc[UR36][R8.64+0x38] ;  /* 0x00003824088d7981 */ /* 0x004e64000c1e1100 */
[----:B-1----:R-:W-:-:S05]  /*4680*/  PRMT R13, R141, 0x8880, RZ ;  /* 0x000088808d0d7816 */ /* 0x002fca00000000ff */
[----:B------:R-:W-:-:S07]  /*4690*/  IMAD R12, R13, R140, RZ ;  /* 0x0000008c0d0c7224 */ /* 0x000fce00078e02ff */
.L_x_93:
[----:B------:R-:W-:Y:S05]  /*46a0*/  BSYNC B1 ;  /* 0x0000000000017941 */ /* 0x000fea0003800000 */
.L_x_92:
[----:B-1----:R-:W-:Y:S01]  /*46b0*/  @!P5 IMAD R13, R116, R139, R12 ;  /* 0x0000008b740dd224 */ /* 0x002fe200078e020c */
[----:B------:R-:W-:Y:S04]  /*46c0*/  BSSY B1, `(.L_x_94) ;  /* 0x0000006000017945 */ /* 0x000fe80003800000 */
[----:B------:R1:W-:Y:S01]  /*46d0*/  @!P5 STG.E.U8 desc[UR36][R4.64+0x38], R13 ;  /* 0x0000380d0400d986 */ /* 0x0003e2000c101124 */
[----:B------:R-:W-:Y:S05]  /*46e0*/  @P4 BRA `(.L_x_95) ;  /* 0x00000000000c4947 */ /* 0x000fea0003800000 */
[----:B--2---:R-:W1:Y:S02]  /*46f0*/  LDG.E.U8 R141, desc[UR36][R8.64+0x39] ;  /* 0x00003924088d7981 */ /* 0x004e64000c1e1100 */
[----:B-1----:R-:W-:-:S05]  /*4700*/  PRMT R13, R141, 0x8880, RZ ;  /* 0x000088808d0d7816 */ /* 0x002fca00000000ff */
[----:B------:R-:W-:-:S07]  /*4710*/  IMAD R12, R13, R140, RZ ;  /* 0x0000008c0d0c7224 */ /* 0x000fce00078e02ff */
.L_x_95:
[----:B------:R-:W-:Y:S05]  /*4720*/  BSYNC B1 ;  /* 0x0000000000017941 */ /* 0x000fea0003800000 */
.L_x_94:
        /* <DEDUP_REMOVED lines=13> */
.L_x_97:
[----:B------:R-:W-:Y:S05]  /*4800*/  BSYNC B1 ;  /* 0x0000000000017941 */ /* 0x000fea0003800000 */
.L_x_96:
[----:B-1----:R-:W-:Y:S01]  /*4810*/  @!P1 IMAD R13, R118, R139, R12 ;  /* 0x0000008b760d9224 */ /* 0x002fe200078e020c */
[----:B------:R-:W-:Y:S04]  /*4820*/  BSSY B1, `(.L_x_98) ;  /* 0x0000006000017945 */ /* 0x000fe80003800000 */
[----:B------:R1:W-:Y:S01]  /*4830*/  @!P1 STG.E.U8 desc[UR36][R6.64+0x38], R13 ;  /* 0x0000380d06009986 */ /* 0x0003e2000c101124 */
[----:B------:R-:W-:Y:S05]  /*4840*/  @P0 BRA `(.L_x_99) ;  /* 0x00000000000c0947 */ /* 0x000fea0003800000 */
[----:B--2---:R-:W1:Y:S02]  /*4850*/  LDG.E.U8 R141, desc[UR36][R10.64+0x39] ;  /* 0x000039240a8d7981 */ /* 0x004e64000c1e1100 */
[----:B-1----:R-:W-:-:S05]  /*4860*/  PRMT R13, R141, 0x8880, RZ ;  /* 0x000088808d0d7816 */ /* 0x002fca00000000ff */
[----:B------:R-:W-:-:S07]  /*4870*/  IMAD R12, R13, R140, RZ ;  /* 0x0000008c0d0c7224 */ /* 0x000fce00078e02ff */
.L_x_99:
[----:B------:R-:W-:Y:S05]  /*4880*/  BSYNC B1 ;  /* 0x0000000000017941 */ /* 0x000fea0003800000 */
.L_x_98:
[----:B------:R-:W-:Y:S01]  /*4890*/  @!P0 IMAD R119, R119, R139, R12 ;  /* 0x0000008b77778224 */ /* 0x000fe200078e020c */
[----:B------:R-:W-:Y:S04]  /*48a0*/  BSSY B1, `(.L_x_100) ;  /* 0x0000006000017945 */ /* 0x000fe80003800000 */
[----:B------:R0:W-:Y:S01]  /*48b0*/  @!P0 STG.E.U8 desc[UR36][R6.64+0x39], R119 ;  /* 0x0000397706008986 */ /* 0x0001e2000c101124 */
[----:B------:R-:W-:Y:S05]  /*48c0*/  @P5 BRA `(.L_x_101) ;  /* 0x00000000000c5947 */ /* 0x000fea0003800000 */
[----:B--2---:R-:W1:Y:S02]  /*48d0*/  LDG.E.U8 R141, desc[UR36][R8.64+0x40] ;  /* 0x00004024088d7981 */ /* 0x004e64000c1e1100 */
[----:B-1----:R-:W-:-:S05]  /*48e0*/  PRMT R13, R141, 0x8880, RZ ;  /* 0x000088808d0d7816 */ /* 0x002fca00000000ff */
[----:B------:R-:W-:-:S07]  /*48f0*/  IMAD R12, R13, R140, RZ ;  /* 0x0000008c0d0c7224 */ /* 0x000fce00078e02ff */
.L_x_101:
[----:B------:R-:W-:Y:S05]  /*4900*/  BSYNC B1 ;  /* 0x0000000000017941 */ /* 0x000fea0003800000 */
.L_x_100:
[----:B-1----:R-:W-:Y:S01]  /*4910*/  @!P5 IMAD R13, R88, R139, R12 ;  /* 0x0000008b580dd224 */ /* 0x002fe200078e020c */
[----:B------:R-:W-:Y:S04]  /*4920*/  BSSY B1, `(.L_x_102) ;  /* 0x0000006000017945 */ /* 0x000fe80003800000 */
[----:B------:R1:W-:Y:S01]  /*4930*/  @!P5 STG.E.U8 desc[UR36][R4.64+0x40], R13 ;  /* 0x0000400d0400d986 */ /* 0x0003e2000c101124 */
[----:B------:R-:W-:Y:S05]  /*4940*/  @P4 BRA `(.L_x_103) ;  /* 0x00000000000c4947 */ /* 0x000fea0003800000 */
[----:B--2---:R-:W1:Y:S02]  /*4950*/  LDG.E.U8 R141, desc[UR36][R8.64+0x41] ;  /* 0x00004124088d7981 */ /* 0x004e64000c1e1100 */
[----:B-1----:R-:W-:-:S05]  /*4960*/  PRMT R13, R141, 0x8880, RZ ;  /* 0x000088808d0d7816 */ /* 0x002fca00000000ff */
[----:B------:R-:W-:-:S07]  /*4970*/  IMAD R12, R13, R140, RZ ;  /* 0x0000008c0d0c7224 */ /* 0x000fce00078e02ff */
.L_x_103:
[----:B------:R-:W-:Y:S05]  /*4980*/  BSYNC B1 ;  /* 0x0000000000017941 */ /* 0x000fea0003800000 */
.L_x_102:
        /* <DEDUP_REMOVED lines=13> */
.L_x_105:
[----:B------:R-:W-:Y:S05]  /*4a60*/  BSYNC B1 ;  /* 0x0000000000017941 */ /* 0x000fea0003800000 */
.L_x_104:
[----:B-1----:R-:W-:Y:S01]  /*4a70*/  @!P3 IMAD R13, R90, R139, R12 ;  /* 0x0000008b5a0db224 */ /* 0x002fe200078e020c */
[----:B------:R-:W-:Y:S04]  /*4a80*/  BSSY B1, `(.L_x_106) ;  /* 0x0000006000017945 */ /* 0x000fe80003800000 */
[----:B------:R1:W-:Y:S01]  /*4a90*/  @!P3 STG.E.U8 desc[UR36][R6.64+0x40], R13 ;  /* 0x0000400d0600b986 */ /* 0x0003e2000c101124 */
[----:B------:R-:W-:Y:S05]  /*4aa0*/  @P2 BRA `(.L_x_107) ;  /* 0x00000000000c2947 */ /* 0x000fea0003800000 */
[----:B--2---:R-:W1:Y:S02]  /*4ab0*/  LDG.E.U8 R141, desc[UR36][R10.64+0x41] ;  /* 0x000041240a8d7981 */ /* 0x004e64000c1e1100 */
[----:B-1----:R-:W-:-:S05]  /*4ac0*/  PRMT R13, R141, 0x8880, RZ ;  /* 0x000088808d0d7816 */ /* 0x002fca00000000ff */
[----:B------:R-:W-:-:S07]  /*4ad0*/  IMAD R12, R13, R140, RZ ;  /* 0x0000008c0d0c7224 */ /* 0x000fce00078e02ff */
.L_x_107:
[----:B------:R-:W-:Y:S05]  /*4ae0*/  BSYNC B1 ;  /* 0x0000000000017941 */ /* 0x000fea0003800000 */
.L_x_106:
[----:B------:R-:W-:Y:S01]  /*4af0*/  @!P2 IMAD R91, R91, R139, R12 ;  /* 0x0000008b5b5ba224 */ /* 0x000fe200078e020c */
[----:B------:R-:W-:Y:S04]  /*4b00*/  BSSY B1, `(.L_x_108) ;  /* 0x0000006000017945 */ /* 0x000fe80003800000 */
[----:B------:R0:W-:Y:S01]  /*4b10*/  @!P2 STG.E.U8 desc[UR36][R6.64+0x41], R91 ;  /* 0x0000415b0600a986 */ /* 0x0001e2000c101124 */
[----:B------:R-:W-:Y:S05]  /*4b20*/  @P5 BRA `(.L_x_109) ;  /* 0x00000000000c5947 */ /* 0x000fea0003800000 */
[----:B--2---:R-:W1:Y:S02]  /*4b30*/  LDG.E.U8 R141, desc[UR36][R8.64+0x48] ;  /* 0x00004824088d7981 */ /* 0x004e64000c1e1100 */
[----:B-1----:R-:W-:-:S05]  /*4b40*/  PRMT R13, R141, 0x8880, RZ ;  /* 0x000088808d0d7816 */ /* 0x002fca00000000ff */
[----:B------:R-:W-:-:S07]  /*4b50*/  IMAD R12, R13, R140, RZ ;  /* 0x0000008c0d0c7224 */ /* 0x000fce00078e02ff */
.L_x_109:
[----:B------:R-:W-:Y:S05]  /*4b60*/  BSYNC B1 ;  /* 0x0000000000017941 */ /* 0x000fea0003800000 */
.L_x_108:
[----:B-1----:R-:W-:Y:S01]  /*4b70*/  @!P5 IMAD R13, R92, R139, R12 ;  /* 0x0000008b5c0dd224 */ /* 0x002fe200078e020c */
[----:B------:R-:W-:Y:S04]  /*4b80*/  BSSY B1, `(.L_x_110) ;  /* 0x0000006000017945 */ /* 0x000fe80003800000 */
[----:B------:R1:W-:Y:S01]  /*4b90*/  @!P5 STG.E.U8 desc[UR36][R4.64+0x48], R13 ;  /* 0x0000480d0400d986 */ /* 0x0003e2000c101124 */
[----:B------:R-:W-:Y:S05]  /*4ba0*/  @P4 BRA `(.L_x_111) ;  /* 0x00000000000c4947 */ /* 0x000fea0003800000 */
[----:B--2---:R-:W1:Y:S02]  /*4bb0*/  LDG.E.U8 R141, desc[UR36][R8.64+0x49] ;  /* 0x00004924088d7981 */ /* 0x004e64000c1e1100 */
[----:B-1----:R-:W-:-:S05]  /*4bc0*/  PRMT R13, R141, 0x8880, RZ ;  /* 0x000088808d0d7816 */ /* 0x002fca00000000ff */
[----:B------:R-:W-:-:S07]  /*4bd0*/  IMAD R12, R13, R140, RZ ;  /* 0x0000008c0d0c7224 */ /* 0x000fce00078e02ff */
.L_x_111:
[----:B------:R-:W-:Y:S05]  /*4be0*/  BSYNC B1 ;  /* 0x0000000000017941 */ /* 0x000fea0003800000 */
.L_x_110:
        /* <DEDUP_REMOVED lines=13> */
.L_x_113:
[----:B------:R-:W-:Y:S05]  /*4cc0*/  BSYNC B1 ;  /* 0x0000000000017941 */ /* 0x000fea0003800000 */
.L_x_112:
[----:B-1----:R-:W-:Y:S01]  /*4cd0*/  @!P1 IMAD R13, R94, R139, R12 ;  /* 0x0000008b5e0d9224 */ /* 0x002fe200078e020c */
[----:B------:R-:W-:Y:S04]  /*4ce0*/  BSSY B1, `(.L_x_114) ;  /* 0x0000006000017945 */ /* 0x000fe80003800000 */
[----:B------:R1:W-:Y:S01]  /*4cf0*/  @!P1 STG.E.U8 desc[UR36][R6.64+0x48], R13 ;  /* 0x0000480d06009986 */ /* 0x0003e2000c101124 */
[----:B------:R-:W-:Y:S05]  /*4d00*/  @P0 BRA `(.L_x_115) ;  /* 0x00000000000c0947 */ /* 0x000fea0003800000 */
[----:B--2---:R-:W1:Y:S02]  /*4d10*/  LDG.E.U8 R141, desc[UR36][R10.64+0x49] ;  /* 0x000049240a8d7981 */ /* 0x004e64000c1e1100 */
[----:B-1----:R-:W-:-:S05]  /*4d20*/  PRMT R13, R141, 0x8880, RZ ;  /* 0x000088808d0d7816 */ /* 0x002fca00000000ff */
[----:B------:R-:W-:-:S07]  /*4d30*/  IMAD R12, R13, R140, RZ ;  /* 0x0000008c0d0c7224 */ /* 0x000fce00078e02ff */
.L_x_115:
[----:B------:R-:W-:Y:S05]  /*4d40*/  BSYNC B1 ;  /* 0x0000000000017941 */ /* 0x000fea0003800000 */
.L_x_114:
[----:B------:R-:W-:Y:S01]  /*4d50*/  @!P0 IMAD R95, R95, R139, R12 ;  /* 0x0000008b5f5f8224 */ /* 0x000fe200078e020c */
[----:B------:R-:W-:Y:S04]  /*4d60*/  BSSY B1, `(.L_x_116) ;  /* 0x0000006000017945 */ /* 0x000fe80003800000 */
[----:B------:R0:W-:Y:S01]  /*4d70*/  @!P0 STG.E.U8 desc[UR36][R6.64+0x49], R95 ;  /* 0x0000495f06008986 */ /* 0x0001e2000c101124 */
[----:B------:R-:W-:Y:S05]  /*4d80*/  @P5 BRA `(.L_x_117) ;  /* 0x00000000000c5947 */ /* 0x000fea0003800000 */
[----:B--2---:R-:W1:Y:S02]  /*4d90*/  LDG.E.U8 R141, desc[UR36][R8.64+0x50] ;  /* 0x00005024088d7981 */ /* 0x004e64000c1e1100 */
[----:B-1----:R-:W-:-:S05]  /*4da0*/  PRMT R13, R141, 0x8880, RZ ;  /* 0x000088808d0d7816 */ /* 0x002fca00000000ff */
[----:B------:R-:W-:-:S07]  /*4db0*/  IMAD R12, R13, R140, RZ ;  /* 0x0000008c0d0c7224 */ /* 0x000fce00078e02ff */
.L_x_117:
[----:B------:R-:W-:Y:S05]  /*4dc0*/  BSYNC B1 ;  /* 0x0000000000017941 */ /* 0x000fea0003800000 */
.L_x_116:
[----:B-1----:R-:W-:Y:S01]  /*4dd0*/  @!P5 IMAD R13, R96, R139, R12 ;  /* 0x0000008b600dd224 */ /* 0x002fe200078e020c */
[----:B------:R-:W-:Y:S04]  /*4de0*/  BSSY B1, `(.L_x_118) ;  /* 0x0000006000017945 */ /* 0x000fe80003800000 */
[----:B------:R1:W-:Y:S01]  /*4df0*/  @!P5 STG.E.U8 desc[UR36][R4.64+0x50], R13 ;  /* 0x0000500d0400d986 */ /* 0x0003e2000c101124 */
[----:B------:R-:W-:Y:S05]  /*4e00*/  @P4 BRA `(.L_x_119) ;  /* 0x00000000000c4947 */ /* 0x000fea0003800000 */
[----:B--2---:R-:W1:Y:S02]  /*4e10*/  LDG.E.U8 R141, desc[UR36][R8.64+0x51] ;  /* 0x00005124088d7981 */ /* 0x004e64000c1e1100 */
[----:B-1----:R-:W-:-:S05]  /*4e20*/  PRMT R13, R141, 0x8880, RZ ;  /* 0x000088808d0d7816 */ /* 0x002fca00000000ff */
[----:B------:R-:W-:-:S07]  /*4e30*/  IMAD R12, R13, R140, RZ ;  /* 0x0000008c0d0c7224 */ /* 0x000fce00078e02ff */
.L_x_119:
[----:B------:R-:W-:Y:S05]  /*4e40*/  BSYNC B1 ;  /* 0x0000000000017941 */ /* 0x000fea0003800000 */
.L_x_118:
        /* <DEDUP_REMOVED lines=13> */
.L_x_121:
[----:B------:R-:W-:Y:S05]  /*4f20*/  BSYNC B1 ;  /* 0x0000000000017941 */ /* 0x000fea0003800000 */
.L_x_120:
[----:B-1----:R-:W-:Y:S01]  /*4f30*/  @!P3 IMAD R13, R98, R139, R12 ;  /* 0x0000008b620db224 */ /* 0x002fe200078e020c */
[----:B------:R-:W-:Y:S04]  /*4f40*/  BSSY B1, `(.L_x_122) ;  /* 0x0000006000017945 */ /* 0x000fe80003800000 */
[----:B------:R1:W-:Y:S01]  /*4f50*/  @!P3 STG.E.U8 desc[UR36][R6.64+0x50], R13 ;  /* 0x0000500d0600b986 */ /* 0x0003e2000c101124 */
[----:B------:R-:W-:Y:S05]  /*4f60*/  @P2 BRA `(.L_x_123) ;  /* 0x00000000000c2947 */ /* 0x000fea0003800000 */
[----:B--2---:R-:W1:Y:S02]  /*4f70*/  LDG.E.U8 R141, desc[UR36][R10.64+0x51] ;  /* 0x000051240a8d7981 */ /* 0x004e64000c1e1100 */
[----:B-1----:R-:W-:-:S05]  /*4f80*/  PRMT R13, R141, 0x8880, RZ ;  /* 0x000088808d0d7816 */ /* 0x002fca00000000ff */
[----:B------:R-:W-:-:S07]  /*4f90*/  IMAD R12, R13, R140, RZ ;  /* 0x0000008c0d0c7224 */ /* 0x000fce00078e02ff */
.L_x_123:
[----:B------:R-:W-:Y:S05]  /*4fa0*/  BSYNC B1 ;  /* 0x0000000000017941 */ /* 0x000fea0003800000 */
.L_x_122:
[----:B------:R-:W-:Y:S01]  /*4fb0*/  @!P2 IMAD R99, R99, R139, R12 ;  /* 0x0000008b6363a224 */ /* 0x000fe200078e020c */
[----:B------:R-:W-:Y:S04]  /*4fc0*/  BSSY B1, `(.L_x_124) ;  /* 0x0000006000017945 */ /* 0x000fe80003800000 */
[----:B------:R0:W-:Y:S01]  /*4fd0*/  @!P2 STG.E.U8 desc[UR36][R6.64+0x51], R99 ;  /* 0x000051630600a986 */ /* 0x0001e2000c101124 */
[----:B------:R-:W-:Y:S05]  /*4fe0*/  @P5 BRA `(.L_x_125) ;  /* 0x00000000000c5947 */ /* 0x000fea0003800000 */
[----:B--2---:R-:W1:Y:S02]  /*4ff0*/  LDG.E.U8 R141, desc[UR36][R8.64+0x58] ;  /* 0x00005824088d7981 */ /* 0x004e64000c1e1100 */
[----:B-1----:R-:W-:-:S05]  /*5000*/  PRMT R13, R141, 0x8880, RZ ;  /* 0x000088808d0d7816 */ /* 0x002fca00000000ff */
[----:B------:R-:W-:-:S07]  /*5010*/  IMAD R12, R13, R140, RZ ;  /* 0x0000008c0d0c7224 */ /* 0x000fce00078e02ff */
.L_x_125:
[----:B------:R-:W-:Y:S05]  /*5020*/  BSYNC B1 ;  /* 0x0000000000017941 */ /* 0x000fea0003800000 */
.L_x_124:
[----:B-1----:R-:W-:Y:S01]  /*5030*/  @!P5 IMAD R13, R100, R139, R12 ;  /* 0x0000008b640dd224 */ /* 0x002fe200078e020c */
[----:B------:R-:W-:Y:S04]  /*5040*/  BSSY B1, `(.L_x_126) ;  /* 0x0000006000017945 */ /* 0x000fe80003800000 */
[----:B------:R1:W-:Y:S01]  /*5050*/  @!P5 STG.E.U8 desc[UR36][R4.64+0x58], R13 ;  /* 0x0000580d0400d986 */ /* 0x0003e2000c101124 */
[----:B------:R-:W-:Y:S05]  /*5060*/  @P4 BRA `(.L_x_127) ;  /* 0x00000000000c4947 */ /* 0x000fea0003800000 */
[----:B--2---:R-:W1:Y:S02]  /*5070*/  LDG.E.U8 R141, desc[UR36][R8.64+0x59] ;  /* 0x00005924088d7981 */ /* 0x004e64000c1e1100 */
[----:B-1----:R-:W-:-:S05]  /*5080*/  PRMT R13, R141, 0x8880, RZ ;  /* 0x000088808d0d7816 */ /* 0x002fca00000000ff */
[----:B------:R-:W-:-:S07]  /*5090*/  IMAD R12, R13, R140, RZ ;  /* 0x0000008c0d0c7224 */ /* 0x000fce00078e02ff */
.L_x_127:
[----:B------:R-:W-:Y:S05]  /*50a0*/  BSYNC B1 ;  /* 0x0000000000017941 */ /* 0x000fea0003800000 */
.L_x_126:
        /* <DEDUP_REMOVED lines=13> */
.L_x_129:
[----:B------:R-:W-:Y:S05]  /*5180*/  BSYNC B1 ;  /* 0x0000000000017941 */ /* 0x000fea0003800000 */
.L_x_128:
[----:B-1----:R-:W-:Y:S01]  /*5190*/  @!P1 IMAD R13, R102, R139, R12 ;  /* 0x0000008b660d9224 */ /* 0x002fe200078e020c */
[----:B------:R-:W-:Y:S04]  /*51a0*/  BSSY B1, `(.L_x_130) ;  /* 0x0000006000017945 */ /* 0x000fe80003800000 */
[----:B------:R1:W-:Y:S01]  /*51b0*/  @!P1 STG.E.U8 desc[UR36][R6.64+0x58], R13 ;  /* 0x0000580d06009986 */ /* 0x0003e2000c101124 */
[----:B------:R-:W-:Y:S05]  /*51c0*/  @P0 BRA `(.L_x_131) ;  /* 0x00000000000c0947 */ /* 0x000fea0003800000 */
[----:B--2---:R-:W1:Y:S02]  /*51d0*/  LDG.E.U8 R141, desc[UR36][R10.64+0x59] ;  /* 0x000059240a8d7981 */ /* 0x004e64000c1e1100 */
[----:B-1----:R-:W-:-:S05]  /*51e0*/  PRMT R13, R141, 0x8880, RZ ;  /* 0x000088808d0d7816 */ /* 0x002fca00000000ff */
[----:B------:R-:W-:-:S07]  /*51f0*/  IMAD R12, R13, R140, RZ ;  /* 0x0000008c0d0c7224 */ /* 0x000fce00078e02ff */
.L_x_131:
[----:B------:R-:W-:Y:S05]  /*5200*/  BSYNC B1 ;  /* 0x0000000000017941 */ /* 0x000fea0003800000 */
.L_x_130:
[----:B------:R-:W-:Y:S01]  /*5210*/  @!P0 IMAD R103, R103, R139, R12 ;  /* 0x0000008b67678224 */ /* 0x000fe200078e020c */
[----:B------:R-:W-:Y:S04]  /*5220*/  BSSY B1, `(.L_x_132) ;  /* 0x0000006000017945 */ /* 0x000fe80003800000 */
[----:B------:R0:W-:Y:S01]  /*5230*/  @!P0 STG.E.U8 desc[UR36][R6.64+0x59], R103 ;  /* 0x0000596706008986 */ /* 0x0001e2000c101124 */
[----:B------:R-:W-:Y:S05]  /*5240*/  @P5 BRA `(.L_x_133) ;  /* 0x00000000000c5947 */ /* 0x000fea0003800000 */
[----:B--2---:R-:W1:Y:S02]  /*5250*/  LDG.E.U8 R141, desc[UR36][R8.64+0x60] ;  /* 0x00006024088d7981 */ /* 0x004e64000c1e1100 */
[----:B-1----:R-:W-:-:S05]  /*5260*/  PRMT R13, R141, 0x8880, RZ ;  /* 0x000088808d0d7816 */ /* 0x002fca00000000ff */
[----:B------:R-:W-:-:S07]  /*5270*/  IMAD R12, R13, R140, RZ ;  /* 0x0000008c0d0c7224 */ /* 0x000fce00078e02ff */
.L_x_133:
[----:B------:R-:W-:Y:S05]  /*5280*/  BSYNC B1 ;  /* 0x0000000000017941 */ /* 0x000fea0003800000 */
.L_x_132:
[----:B-1----:R-:W-:Y:S01]  /*5290*/  @!P5 IMAD R13, R72, R139, R12 ;  /* 0x0000008b480dd224 */ /* 0x002fe200078e020c */
[----:B------:R-:W-:Y:S04]  /*52a0*/  BSSY B1, `(.L_x_134) ;  /* 0x0000006000017945 */ /* 0x000fe80003800000 */
[----:B------:R1:W-:Y:S01]  /*52b0*/  @!P5 STG.E.U8 desc[UR36][R4.64+0x60], R13 ;  /* 0x0000600d0400d986 */ /* 0x0003e2000c101124 */
[----:B------:R-:W-:Y:S05]  /*52c0*/  @P4 BRA `(.L_x_135) ;  /* 0x00000000000c4947 */ /* 0x000fea0003800000 */
[----:B--2---:R-:W1:Y:S02]  /*52d0*/  LDG.E.U8 R141, desc[UR36][R8.64+0x61] ;  /* 0x00006124088d7981 */ /* 0x004e64000c1e1100 */
[----:B-1----:R-:W-:-:S05]  /*52e0*/  PRMT R13, R141, 0x8880, RZ ;  /* 0x000088808d0d7816 */ /* 0x002fca00000000ff */
[----:B------:R-:W-:-:S07]  /*52f0*/  IMAD R12, R13, R140, RZ ;  /* 0x0000008c0d0c7224 */ /* 0x000fce00078e02ff */
.L_x_135:
[----:B------:R-:W-:Y:S05]  /*5300*/  BSYNC B1 ;  /* 0x0000000000017941 */ /* 0x000fea0003800000 */
.L_x_134:
        /* <DEDUP_REMOVED lines=13> */
.L_x_137:
[----:B------:R-:W-:Y:S05]  /*53e0*/  BSYNC B1 ;  /* 0x0000000000017941 */ /* 0x000fea0003800000 */
.L_x_136:
[----:B-1----:R-:W-:Y:S01]  /*53f0*/  @!P3 IMAD R13, R74, R139, R12 ;  /* 0x0000008b4a0db224 */ /* 0x002fe200078e020c */
[----:B------:R-:W-:Y:S04]  /*5400*/  BSSY B1, `(.L_x_138) ;  /* 0x0000006000017945 */ /* 0x000fe80003800000 */
[----:B------:R1:W-:Y:S01]  /*5410*/  @!P3 STG.E.U8 desc[UR36][R6.64+0x60], R13 ;  /* 0x0000600d0600b986 */ /* 0x0003e2000c101124 */
[----:B------:R-:W-:Y:S05]  /*5420*/  @P2 BRA `(.L_x_139) ;  /* 0x00000000000c2947 */ /* 0x000fea0003800000 */
[----:B--2---:R-:W1:Y:S02]  /*5430*/  LDG.E.U8 R141, desc[UR36][R10.64+0x61] ;  /* 0x000061240a8d7981 */ /* 0x004e64000c1e1100 */
[----:B-1----:R-:W-:-:S05]  /*5440*/  PRMT R13, R141, 0x8880, RZ ;  /* 0x000088808d0d7816 */ /* 0x002fca00000000ff */
[----:B------:R-:W-:-:S07]  /*5450*/  IMAD R12, R13, R140, RZ ;  /* 0x0000008c0d0c7224 */ /* 0x000fce00078e02ff */
.L_x_139:
[----:B------:R-:W-:Y:S05]  /*5460*/  BSYNC B1 ;  /* 0x0000000000017941 */ /* 0x000fea0003800000 */
.L_x_138:
[----:B------:R-:W-:Y:S01]  /*5470*/  @!P2 IMAD R75, R75, R139, R12 ;  /* 0x0000008b4b4ba224 */ /* 0x000fe200078e020c */
[----:B------:R-:W-:Y:S04]  /*5480*/  BSSY B1, `(.L_x_140) ;  /* 0x0000006000017945 */ /* 0x000fe80003800000 */
[----:B------:R0:W-:Y:S01]  /*5490*/  @!P2 STG.E.U8 desc[UR36][R6.64+0x61], R75 ;  /* 0x0000614b0600a986 */ /* 0x0001e2000c101124 */
[----:B------:R-:W-:Y:S05]  /*54a0*/  @P5 BRA `(.L_x_141) ;  /* 0x00000000000c5947 */ /* 0x000fea0003800000 */
[----:B--2---:R-:W1:Y:S02]  /*54b0*/  LDG.E.U8 R141, desc[UR36][R8.64+0x68] ;  /* 0x00006824088d7981 */ /* 0x004e64000c1e1100 */
[----:B-1----:R-:W-:-:S05]  /*54c0*/  PRMT R13, R141, 0x8880, RZ ;  /* 0x000088808d0d7816 */ /* 0x002fca00000000ff */
[----:B------:R-:W-:-:S07]  /*54d0*/  IMAD R12, R13, R140, RZ ;  /* 0x0000008c0d0c7224 */ /* 0x000fce00078e02ff */
.L_x_141:
[----:B------:R-:W-:Y:S05]  /*54e0*/  BSYNC B1 ;  /* 0x0000000000017941 */ /* 0x000fea0003800000 */
.L_x_140:
[----:B-1----:R-:W-:Y:S01]  /*54f0*/  @!P5 IMAD R13, R76, R139, R12 ;  /* 0x0000008b4c0dd224 */ /* 0x002fe200078e020c */
[----:B------:R-:W-:Y:S04]  /*5500*/  BSSY B1, `(.L_x_142) ;  /* 0x0000006000017945 */ /* 0x000fe80003800000 */
[----:B------:R1:W-:Y:S01]  /*5510*/  @!P5 STG.E.U8 desc[UR36][R4.64+0x68], R13 ;  /* 0x0000680d0400d986 */ /* 0x0003e2000c101124 */
[----:B------:R-:W-:Y:S05]  /*5520*/  @P4 BRA `(.L_x_143) ;  /* 0x00000000000c4947 */ /* 0x000fea0003800000 */
[----:B--2---:R-:W1:Y:S02]  /*5530*/  LDG.E.U8 R141, desc[UR36][R8.64+0x69] ;  /* 0x00006924088d7981 */ /* 0x004e64000c1e1100 */
[----:B-1----:R-:W-:-:S05]  /*5540*/  PRMT R13, R141, 0x8880, RZ ;  /* 0x000088808d0d7816 */ /* 0x002fca00000000ff */
[----:B------:R-:W-:-:S07]  /*5550*/  IMAD R12, R13, R140, RZ ;  /* 0x0000008c0d0c7224 */ /* 0x000fce00078e02ff */
.L_x_143:
[----:B------:R-:W-:Y:S05]  /*5560*/  BSYNC B1 ;  /* 0x0000000000017941 */ /* 0x000fea0003800000 */
.L_x_142:
        /* <DEDUP_REMOVED lines=13> */
.L_x_145:
[----:B------:R-:W-:Y:S05]  /*5640*/  BSYNC B1 ;  /* 0x0000000000017941 */ /* 0x000fea0003800000 */
.L_x_144:
[----:B-1----:R-:W-:Y:S01]  /*5650*/  @!P1 IMAD R13, R78, R139, R12 ;  /* 0x0000008b4e0d9224 */ /* 0x002fe200078e020c */
[----:B------:R-:W-:Y:S04]  /*5660*/  BSSY B1, `(.L_x_146) ;  /* 0x0000006000017945 */ /* 0x000fe80003800000 */
[----:B------:R1:W-:Y:S01]  /*5670*/  @!P1 STG.E.U8 desc[UR36][R6.64+0x68], R13 ;  /* 0x0000680d06009986 */ /* 0x0003e2000c101124 */
[----:B------:R-:W-:Y:S05]  /*5680*/  @P0 BRA `(.L_x_147) ;  /* 0x00000000000c0947 */ /* 0x000fea0003800000 */
[----:B--2---:R-:W1:Y:S02]  /*5690*/  LDG.E.U8 R141, desc[UR36][R10.64+0x69] ;  /* 0x000069240a8d7981 */ /* 0x004e64000c1e1100 */
[----:B-1----:R-:W-:-:S05]  /*56a0*/  PRMT R13, R141, 0x8880, RZ ;  /* 0x000088808d0d7816 */ /* 0x002fca00000000ff */
[----:B------:R-:W-:-:S07]  /*56b0*/  IMAD R12, R13, R140, RZ ;  /* 0x0000008c0d0c7224 */ /* 0x000fce00078e02ff */
.L_x_147:
[----:B------:R-:W-:Y:S05]  /*56c0*/  BSYNC B1 ;  /* 0x0000000000017941 */ /* 0x000fea0003800000 */
.L_x_146:
[----:B------:R-:W-:Y:S01]  /*56d0*/  @!P0 IMAD R79, R79, R139, R12 ;  /* 0x0000008b4f4f8224 */ /* 0x000fe200078e020c */
[----:B------:R-:W-:Y:S04]  /*56e0*/  BSSY B1, `(.L_x_148) ;  /* 0x0000006000017945 */ /* 0x000fe80003800000 */
[----:B------:R0:W-:Y:S01]  /*56f0*/  @!P0 STG.E.U8 desc[UR36][R6.64+0x69], R79 ;  /* 0x0000694f06008986 */ /* 0x0001e2000c101124 */
[----:B------:R-:W-:Y:S05]  /*5700*/  @P5 BRA `(.L_x_149) ;  /* 0x00000000000c5947 */ /* 0x000fea0003800000 */
[----:B--2---:R-:W1:Y:S02]  /*5710*/  LDG.E.U8 R141, desc[UR36][R8.64+0x70] ;  /* 0x00007024088d7981 */ /* 0x004e64000c1e1100 */
[----:B-1----:R-:W-:-:S05]  /*5720*/  PRMT R13, R141, 0x8880, RZ ;  /* 0x000088808d0d7816 */ /* 0x002fca00000000ff */
[----:B------:R-:W-:-:S07]  /*5730*/  IMAD R12, R13, R140, RZ ;  /* 0x0000008c0d0c7224 */ /* 0x000fce00078e02ff */
.L_x_149:
[----:B------:R-:W-:Y:S05]  /*5740*/  BSYNC B1 ;  /* 0x0000000000017941 */ /* 0x000fea0003800000 */
.L_x_148:
[----:B-1----:R-:W-:Y:S01]  /*5750*/  @!P5 IMAD R13, R80, R139, R12 ;  /* 0x0000008b500dd224 */ /* 0x002fe200078e020c */
[----:B------:R-:W-:Y:S04]  /*5760*/  BSSY B1, `(.L_x_150) ;  /* 0x0000006000017945 */ /* 0x000fe80003800000 */
[----:B------:R1:W-:Y:S01]  /*5770*/  @!P5 STG.E.U8 desc[UR36][R4.64+0x70], R13 ;  /* 0x0000700d0400d986 */ /* 0x0003e2000c101124 */
[----:B------:R-:W-:Y:S05]  /*5780*/  @P4 BRA `(.L_x_151) ;  /* 0x00000000000c4947 */ /* 0x000fea0003800000 */
[----:B--2---:R-:W1:Y:S02]  /*5790*/  LDG.E.U8 R141, desc[UR36][R8.64+0x71] ;  /* 0x00007124088d7981 */ /* 0x004e64000c1e1100 */
[----:B-1----:R-:W-:-:S05]  /*57a0*/  PRMT R13, R141, 0x8880, RZ ;  /* 0x000088808d0d7816 */ /* 0x002fca00000000ff */
[----:B------:R-:W-:-:S07]  /*57b0*/  IMAD R12, R13, R140, RZ ;  /* 0x0000008c0d0c7224 */ /* 0x000fce00078e02ff */
.L_x_151:
[----:B------:R-:W-:Y:S05]  /*57c0*/  BSYNC B1 ;  /* 0x0000000000017941 */ /* 0x000fea0003800000 */
.L_x_150:
        /* <DEDUP_REMOVED lines=13> */
.L_x_153:
[----:B------:R-:W-:Y:S05]  /*58a0*/  BSYNC B1 ;  /* 0x0000000000017941 */ /* 0x000fea0003800000 */
.L_x_152:
[----:B-1----:R-:W-:Y:S01]  /*58b0*/  @!P3 IMAD R13, R82, R139, R12 ;  /* 0x0000008b520db224 */ /* 0x002fe200078e020c */
[----:B------:R-:W-:Y:S04]  /*58c0*/  BSSY B1, `(.L_x_154) ;  /* 0x0000006000017945 */ /* 0x000fe80003800000 */
[----:B------:R1:W-:Y:S01]  /*58d0*/  @!P3 STG.E.U8 desc[UR36][R6.64+0x70], R13 ;  /* 0x0000700d0600b986 */ /* 0x0003e2000c101124 */
[----:B------:R-:W-:Y:S05]  /*58e0*/  @P2 BRA `(.L_x_155) ;  /* 0x00000000000c2947 */ /* 0x000fea0003800000 */
[----:B--2---:R-:W1:Y:S02]  /*58f0*/  LDG.E.U8 R141, desc[UR36][R10.64+0x71] ;  /* 0x000071240a8d7981 */ /* 0x004e64000c1e1100 */
[----:B-1----:R-:W-:-:S05]  /*5900*/  PRMT R13, R141, 0x8880, RZ ;  /* 0x000088808d0d7816 */ /* 0x002fca00000000ff */
[----:B------:R-:W-:-:S07]  /*5910*/  IMAD R12, R13, R140, RZ ;  /* 0x0000008c0d0c7224 */ /* 0x000fce00078e02ff */
.L_x_155:
[----:B------:R-:W-:Y:S05]  /*5920*/  BSYNC B1 ;  /* 0x0000000000017941 */ /* 0x000fea0003800000 */
.L_x_154:
[----:B------:R-:W-:Y:S01]  /*5930*/  @!P2 IMAD R83, R83, R139, R12 ;  /* 0x0000008b5353a224 */ /* 0x000fe200078e020c */
[----:B------:R-:W-:Y:S04]  /*5940*/  BSSY B1, `(.L_x_156) ;  /* 0x0000006000017945 */ /* 0x000fe80003800000 */
[----:B------:R0:W-:Y:S01]  /*5950*/  @!P2 STG.E.U8 desc[UR36][R6.64+0x71], R83 ;  /* 0x000071530600a986 */ /* 0x0001e2000c101124 */
[----:B------:R-:W-:Y:S05]  /*5960*/  @P5 BRA `(.L_x_157) ;  /* 0x00000000000c5947 */ /* 0x000fea0003800000 */
[----:B--2---:R-:W1:Y:S02]  /*5970*/  LDG.E.U8 R141, desc[UR36][R8.64+0x78] ;  /* 0x00007824088d7981 */ /* 0x004e64000c1e1100 */
[----:B-1----:R-:W-:-:S05]  /*5980*/  PRMT R13, R141, 0x8880, RZ ;  /* 0x000088808d0d7816 */ /* 0x002fca00000000ff */
[----:B------:R-:W-:-:S07]  /*5990*/  IMAD R12, R13, R140, RZ ;  /* 0x0000008c0d0c7224 */ /* 0x000fce00078e02ff */
.L_x_157:
[----:B------:R-:W-:Y:S05]  /*59a0*/  BSYNC B1 ;  /* 0x0000000000017941 */ /* 0x000fea0003800000 */
.L_x_156:
[----:B-1----:R-:W-:Y:S01]  /*59b0*/  @!P5 IMAD R13, R84, R139, R12 ;  /* 0x0000008b540dd224 */ /* 0x002fe200078e020c */
[----:B------:R-:W-:Y:S04]  /*59c0*/  BSSY B1, `(.L_x_158) ;  /* 0x0000006000017945 */ /* 0x000fe80003800000 */
[----:B------:R1:W-:Y:S01]  /*59d0*/  @!P5 STG.E.U8 desc[UR36][R4.64+0x78], R13 ;  /* 0x0000780d0400d986 */ /* 0x0003e2000c101124 */
[----:B------:R-:W-:Y:S05]  /*59e0*/  @P4 BRA `(.L_x_159) ;  /* 0x00000000000c4947 */ /* 0x000fea0003800000 */
[----:B--2---:R-:W1:Y:S02]  /*59f0*/  LDG.E.U8 R141, desc[UR36][R8.64+0x79] ;  /* 0x00007924088d7981 */ /* 0x004e64000c1e1100 */
[----:B-1----:R-:W-:-:S05]  /*5a00*/  PRMT R13, R141, 0x8880, RZ ;  /* 0x000088808d0d7816 */ /* 0x002fca00000000ff */
[----:B------:R-:W-:-:S07]  /*5a10*/  IMAD R12, R13, R140, RZ ;  /* 0x0000008c0d0c7224 */ /* 0x000fce00078e02ff */
.L_x_159:
[----:B------:R-:W-:Y:S05]  /*5a20*/  BSYNC B1 ;  /* 0x0000000000017941 */ /* 0x000fea0003800000 */
.L_x_158:
        /* <DEDUP_REMOVED lines=13> */
.L_x_161:
[----:B------:R-:W-:Y:S05]  /*5b00*/  BSYNC B1 ;  /* 0x0000000000017941 */ /* 0x000fea0003800000 */
.L_x_160:
[----:B-1----:R-:W-:Y:S01]  /*5b10*/  @!P1 IMAD R13, R86, R139, R12 ;  /* 0x0000008b560d9224 */ /* 0x002fe200078e020c */
[----:B------:R-:W-:Y:S04]  /*5b20*/  BSSY B1, `(.L_x_162) ;  /* 0x0000006000017945 */ /* 0x000fe80003800000 */
[----:B------:R1:W-:Y:S01]  /*5b30*/  @!P1 STG.E.U8 desc[UR36][R6.64+0x78], R13 ;  /* 0x0000780d06009986 */ /* 0x0003e2000c101124 */
[----:B------:R-:W-:Y:S05]  /*5b40*/  @P0 BRA `(.L_x_163) ;  /* 0x00000000000c0947 */ /* 0x000fea0003800000 */
[----:B--2---:R-:W1:Y:S02]  /*5b50*/  LDG.E.U8 R141, desc[UR36][R10.64+0x79] ;  /* 0x000079240a8d7981 */ /* 0x004e64000c1e1100 */
[----:B-1----:R-:W-:-:S05]  /*5b60*/  PRMT R13, R141, 0x8880, RZ ;  /* 0x000088808d0d7816 */ /* 0x002fca00000000ff */
[----:B------:R-:W-:-:S07]  /*5b70*/  IMAD R12, R13, R140, RZ ;  /* 0x0000008c0d0c7224 */ /* 0x000fce00078e02ff */
.L_x_163:
[----:B------:R-:W-:Y:S05]  /*5b80*/  BSYNC B1 ;  /* 0x0000000000017941 */ /* 0x000fea0003800000 */
.L_x_162:
[----:B------:R-:W-:Y:S01]  /*5b90*/  @!P0 IMAD R87, R87, R139, R12 ;  /* 0x0000008b57578224 */ /* 0x000fe200078e020c */
[----:B------:R-:W-:Y:S04]  /*5ba0*/  BSSY B1, `(.L_x_164) ;  /* 0x0000006000017945 */ /* 0x000fe80003800000 */
[----:B------:R0:W-:Y:S01]  /*5bb0*/  @!P0 STG.E.U8 desc[UR36][R6.64+0x79], R87 ;  /* 0x0000795706008986 */ /* 0x0001e2000c101124 */
[----:B------:R-:W-:Y:S05]  /*5bc0*/  @P5 BRA `(.L_x_165) ;  /* 0x00000000000c5947 */ /* 0x000fea0003800000 */
[----:B--2---:R-:W1:Y:S02]  /*5bd0*/  LDG.E.U8 R141, desc[UR36][R8.64+0x80] ;  /* 0x00008024088d7981 */ /* 0x004e64000c1e1100 */
[----:B-1----:R-:W-:-:S05]  /*5be0*/  PRMT R13, R141, 0x8880, RZ ;  /* 0x000088808d0d7816 */ /* 0x002fca00000000ff */
[----:B------:R-:W-:-:S07]  /*5bf0*/  IMAD R12, R13, R140, RZ ;  /* 0x0000008c0d0c7224 */ /* 0x000fce00078e02ff */
.L_x_165:
[----:B------:R-:W-:Y:S05]  /*5c00*/  BSYNC B1 ;  /* 0x0000000000017941 */ /* 0x000fea0003800000 */
.L_x_164:
[----:B-1----:R-:W-:Y:S01]  /*5c10*/  @!P5 IMAD R13, R56, R139, R12 ;  /* 0x0000008b380dd224 */ /* 0x002fe200078e020c */
[----:B------:R-:W-:Y:S04]  /*5c20*/  BSSY B1, `(.L_x_166) ;  /* 0x0000006000017945 */ /* 0x000fe80003800000 */
[----:B------:R1:W-:Y:S01]  /*5c30*/  @!P5 STG.E.U8 desc[UR36][R4.64+0x80], R13 ;  /* 0x0000800d0400d986 */ /* 0x0003e2000c101124 */
[----:B------:R-:W-:Y:S05]  /*5c40*/  @P4 BRA `(.L_x_167) ;  /* 0x00000000000c4947 */ /* 0x000fea0003800000 */
[----:B--2---:R-:W1:Y:S02]  /*5c50*/  LDG.E.U8 R141, desc[UR36][R8.64+0x81] ;  /* 0x00008124088d7981 */ /* 0x004e64000c1e1100 */
[----:B-1----:R-:W-:-:S05]  /*5c60*/  PRMT R13, R141, 0x8880, RZ ;  /* 0x000088808d0d7816 */ /* 0x002fca00000000ff */
[----:B------:R-:W-:-:S07]  /*5c70*/  IMAD R12, R13, R140, RZ ;  /* 0x0000008c0d0c7224 */ /* 0x000fce00078e02ff */
.L_x_167:
[----:B------:R-:W-:Y:S05]  /*5c80*/  BSYNC B1 ;  /* 0x0000000000017941 */ /* 0x000fea0003800000 */
.L_x_166:
        /* <DEDUP_REMOVED lines=13> */
.L_x_169:
[----:B------:R-:W-:Y:S05]  /*5d60*/  BSYNC B1 ;  /* 0x0000000000017941 */ /* 0x000fea0003800000 */
.L_x_168:
[----:B-1----:R-:W-:Y:S01]  /*5d70*/  @!P3 IMAD R13, R58, R139, R12 ;  /* 0x0000008b3a0db224 */ /* 0x002fe200078e020c */
[----:B------:R-:W-:Y:S04]  /*5d80*/  BSSY B1, `(.L_x_170) ;  /* 0x0000006000017945 */ /* 0x000fe80003800000 */
[----:B------:R1:W-:Y:S01]  /*5d90*/  @!P3 STG.E.U8 desc[UR36][R6.64+0x80], R13 ;  /* 0x0000800d0600b986 */ /* 0x0003e2000c101124 */
[----:B------:R-:W-:Y:S05]  /*5da0*/  @P2 BRA `(.L_x_171) ;  /* 0x00000000000c2947 */ /* 0x000fea0003800000 */
[----:B--2---:R-:W1:Y:S02]  /*5db0*/  LDG.E.U8 R141, desc[UR36][R10.64+0x81] ;  /* 0x000081240a8d7981 */ /* 0x004e64000c1e1100 */
[----:B-1----:R-:W-:-:S05]  /*5dc0*/  PRMT R13, R141, 0x8880, RZ ;  /* 0x000088808d0d7816 */ /* 0x002fca00000000ff */
[----:B------:R-:W-:-:S07]  /*5dd0*/  IMAD R12, R13, R140, RZ ;  /* 0x0000008c0d0c7224 */ /* 0x000fce00078e02ff */
.L_x_171:
[----:B------:R-:W-:Y:S05]  /*5de0*/  BSYNC B1 ;  /* 0x0000000000017941 */ /* 0x000fea0003800000 */
.L_x_170:
[----:B------:R-:W-:Y:S01]  /*5df0*/  @!P2 IMAD R59, R59, R139, R12 ;  /* 0x0000008b3b3ba224 */ /* 0x000fe200078e020c */
[----:B------:R-:W-:Y:S04]  /*5e00*/  BSSY B1, `(.L_x_172) ;  /* 0x0000006000017945 */ /* 0x000fe80003800000 */
[----:B------:R0:W-:Y:S01]  /*5e10*/  @!P2 STG.E.U8 desc[UR36][R6.64+0x81], R59 ;  /* 0x0000813b0600a986 */ /* 0x0001e2000c101124 */
[----:B------:R-:W-:Y:S05]  /*5e20*/  @P5 BRA `(.L_x_173) ;  /* 0x00000000000c5947 */ /* 0x000fea0003800000 */
[----:B--2---:R-:W1:Y:S02]  /*5e30*/  LDG.E.U8 R141, desc[UR36][R8.64+0x88] ;  /* 0x00008824088d7981 */ /* 0x004e64000c1e1100 */
[----:B-1----:R-:W-:-:S05]  /*5e40*/  PRMT R13, R141, 0x8880, RZ ;  /* 0x000088808d0d7816 */ /* 0x002fca00000000ff */
[----:B------:R-:W-:-:S07]  /*5e50*/  IMAD R12, R13, R140, RZ ;  /* 0x0000008c0d0c7224 */ /* 0x000fce00078e02ff */
.L_x_173:
[----:B------:R-:W-:Y:S05]  /*5e60*/  BSYNC B1 ;  /* 0x0000000000017941 */ /* 0x000fea0003800000 */
.L_x_172:
[----:B-1----:R-:W-:Y:S01]  /*5e70*/  @!P5 IMAD R13, R60, R139, R12 ;  /* 0x0000008b3c0dd224 */ /* 0x002fe200078e020c */
[----:B------:R-:W-:Y:S04]  /*5e80*/  BSSY B1, `(.L_x_174) ;  /* 0x0000006000017945 */ /* 0x000fe80003800000 */
[----:B------:R1:W-:Y:S01]  /*5e90*/  @!P5 STG.E.U8 desc[UR36][R4.64+0x88], R13 ;  /* 0x0000880d0400d986 */ /* 0x0003e2000c101124 */
[----:B------:R-:W-:Y:S05]  /*5ea0*/  @P4 BRA `(.L_x_175) ;  /* 0x00000000000c4947 */ /* 0x000fea0003800000 */
[----:B--2---:R-:W1:Y:S02]  /*5eb0*/  LDG.E.U8 R141, desc[UR36][R8.64+0x89] ;  /* 0x00008924088d7981 */ /* 0x004e64000c1e1100 */
[----:B-1----:R-:W-:-:S05]  /*5ec0*/  PRMT R13, R141, 0x8880, RZ ;  /* 0x000088808d0d7816 */ /* 0x002fca00000000ff */
[----:B------:R-:W-:-:S07]  /*5ed0*/  IMAD R12, R13, R140, RZ ;  /* 0x0000008c0d0c7224 */ /* 0x000fce00078e02ff */
.L_x_175:
[----:B------:R-:W-:Y:S05]  /*5ee0*/  BSYNC B1 ;  /* 0x0000000000017941 */ /* 0x000fea0003800000 */
.L_x_174:
        /* <DEDUP_REMOVED lines=13> */
.L_x_177:
[----:B------:R-:W-:Y:S05]  /*5fc0*/  BSYNC B1 ;  /* 0x0000000000017941 */ /* 0x000fea0003800000 */
.L_x_176:
[----:B-1----:R-:W-:Y:S01]  /*5fd0*/  @!P1 IMAD R13, R62, R139, R12 ;  /* 0x0000008b3e0d9224 */ /* 0x002fe200078e020c */
[----:B------:R-:W-:Y:S04]  /*5fe0*/  BSSY B1, `(.L_x_178) ;  /* 0x0000006000017945 */ /* 0x000fe80003800000 */
[----:B------:R1:W-:Y:S01]  /*5ff0*/  @!P1 STG.E.U8 desc[UR36][R6.64+0x88], R13 ;  /* 0x0000880d06009986 */ /* 0x0003e2000c101124 */
[----:B------:R-:W-:Y:S05]  /*6000*/  @P0 BRA `(.L_x_179) ;  /* 0x00000000000c0947 */ /* 0x000fea0003800000 */
[----:B--2---:R-:W1:Y:S02]  /*6010*/  LDG.E.U8 R141, desc[UR36][R10.64+0x89] ;  /* 0x000089240a8d7981 */ /* 0x004e64000c1e1100 */
[----:B-1----:R-:W-:-:S05]  /*6020*/  PRMT R13, R141, 0x8880, RZ ;  /* 0x000088808d0d7816 */ /* 0x002fca00000000ff */
[----:B------:R-:W-:-:S07]  /*6030*/  IMAD R12, R13, R140, RZ ;  /* 0x0000008c0d0c7224 */ /* 0x000fce00078e02ff */
.L_x_179:
[----:B------:R-:W-:Y:S05]  /*6040*/  BSYNC B1 ;  /* 0x0000000000017941 */ /* 0x000fea0003800000 */
.L_x_178:
[----:B------:R-:W-:Y:S01]  /*6050*/  @!P0 IMAD R63, R63, R139, R12 ;  /* 0x0000008b3f3f8224 */ /* 0x000fe200078e020c */
[----:B------:R-:W-:Y:S04]  /*6060*/  BSSY B1, `(.L_x_180) ;  /* 0x0000006000017945 */ /* 0x000fe80003800000 */
[----:B------:R0:W-:Y:S01]  /*6070*/  @!P0 STG.E.U8 desc[UR36][R6.64+0x89], R63 ;  /* 0x0000893f06008986 */ /* 0x0001e2000c101124 */
[----:B------:R-:W-:Y:S05]  /*6080*/  @P5 BRA `(.L_x_181) ;  /* 0x00000000000c5947 */ /* 0x000fea0003800000 */
[----:B--2---:R-:W1:Y:S02]  /*6090*/  LDG.E.U8 R141, desc[UR36][R8.64+0x90] ;  /* 0x00009024088d7981 */ /* 0x004e64000c1e1100 */
[----:B-1----:R-:W-:-:S05]  /*60a0*/  PRMT R13, R141, 0x8880, RZ ;  /* 0x000088808d0d7816 */ /* 0x002fca00000000ff */
[----:B------:R-:W-:-:S07]  /*60b0*/  IMAD R12, R13, R140, RZ ;  /* 0x0000008c0d0c7224 */ /* 0x000fce00078e02ff */
.L_x_181:
[----:B------:R-:W-:Y:S05]  /*60c0*/  BSYNC B1 ;  /* 0x0000000000017941 */ /* 0x000fea0003800000 */
.L_x_180:
[----:B-1----:R-:W-:Y:S01]  /*60d0*/  @!P5 IMAD R13, R64, R139, R12 ;  /* 0x0000008b400dd224 */ /* 0x002fe200078e020c */
[----:B------:R-:W-:Y:S04]  /*60e0*/  BSSY B1, `(.L_x_182) ;  /* 0x0000006000017945 */ /* 0x000fe80003800000 */
[----:B------:R1:W-:Y:S01]  /*60f0*/  @!P5 STG.E.U8 desc[UR36][R4.64+0x90], R13 ;  /* 0x0000900d0400d986 */ /* 0x0003e2000c101124 */
[----:B------:R-:W-:Y:S05]  /*6100*/  @P4 BRA `(.L_x_183) ;  /* 0x00000000000c4947 */ /* 0x000fea0003800000 */
[----:B--2---:R-:W1:Y:S02]  /*6110*/  LDG.E.U8 R141, desc[UR36][R8.64+0x91] ;  /* 0x00009124088d7981 */ /* 0x004e64000c1e1100 */
[----:B-1----:R-:W-:-:S05]  /*6120*/  PRMT R13, R141, 0x8880, RZ ;  /* 0x000088808d0d7816 */ /* 0x002fca00000000ff */
[----:B------:R-:W-:-:S07]  /*6130*/  IMAD R12, R13, R140, RZ ;  /* 0x0000008c0d0c7224 */ /* 0x000fce00078e02ff */
.L_x_183:
[----:B------:R-:W-:Y:S05]  /*6140*/  BSYNC B1 ;  /* 0x0000000000017941 */ /* 0x000fea0003800000 */
.L_x_182:
        /* <DEDUP_REMOVED lines=13> */
.L_x_185:
[----:B------:R-:W-:Y:S05]  /*6220*/  BSYNC B1 ;  /* 0x0000000000017941 */ /* 0x000fea0003800000 */
.L_x_184:
[----:B-1----:R-:W-:Y:S01]  /*6230*/  @!P3 IMAD R13, R66, R139, R12 ;  /* 0x0000008b420db224 */ /* 0x002fe200078e020c */
[----:B------:R-:W-:Y:S04]  /*6240*/  BSSY B1, `(.L_x_186) ;  /* 0x0000006000017945 */ /* 0x000fe80003800000 */
[----:B------:R1:W-:Y:S01]  /*6250*/  @!P3 STG.E.U8 desc[UR36][R6.64+0x90], R13 ;  /* 0x0000900d0600b986 */ /* 0x0003e2000c101124 */
[----:B------:R-:W-:Y:S05]  /*6260*/  @P2 BRA `(.L_x_187) ;  /* 0x00000000000c2947 */ /* 0x000fea0003800000 */
[----:B--2---:R-:W1:Y:S02]  /*6270*/  LDG.E.U8 R141, desc[UR36][R10.64+0x91] ;  /* 0x000091240a8d7981 */ /* 0x004e64000c1e1100 */
[----:B-1----:R-:W-:-:S05]  /*6280*/  PRMT R13, R141, 0x8880, RZ ;  /* 0x000088808d0d7816 */ /* 0x002fca00000000ff */
[----:B------:R-:W-:-:S07]  /*6290*/  IMAD R12, R13, R140, RZ ;  /* 0x0000008c0d0c7224 */ /* 0x000fce00078e02ff */
.L_x_187:
[----:B------:R-:W-:Y:S05]  /*62a0*/  BSYNC B1 ;  /* 0x0000000000017941 */ /* 0x000fea0003800000 */
.L_x_186:
[----:B------:R-:W-:Y:S01]  /*62b0*/  @!P2 IMAD R67, R67, R139, R12 ;  /* 0x0000008b4343a224 */ /* 0x000fe200078e020c */
[----:B------:R-:W-:Y:S04]  /*62c0*/  BSSY B1, `(.L_x_188) ;  /* 0x0000006000017945 */ /* 0x000fe80003800000 */
[----:B------:R0:W-:Y:S01]  /*62d0*/  @!P2 STG.E.U8 desc[UR36][R6.64+0x91], R67 ;  /* 0x000091430600a986 */ /* 0x0001e2000c101124 */
[----:B------:R-:W-:Y:S05]  /*62e0*/  @P5 BRA `(.L_x_189) ;  /* 0x00000000000c5947 */ /* 0x000fea0003800000 */
[----:B--2---:R-:W1:Y:S02]  /*62f0*/  LDG.E.U8 R141, desc[UR36][R8.64+0x98] ;  /* 0x00009824088d7981 */ /* 0x004e64000c1e1100 */
[----:B-1----:R-:W-:-:S05]  /*6300*/  PRMT R13, R141, 0x8880, RZ ;  /* 0x000088808d0d7816 */ /* 0x002fca00000000ff */
[----:B------:R-:W-:-:S07]  /*6310*/  IMAD R12, R13, R140, RZ ;  /* 0x0000008c0d0c7224 */ /* 0x000fce00078e02ff */
.L_x_189:
[----:B------:R-:W-:Y:S05]  /*6320*/  BSYNC B1 ;  /* 0x0000000000017941 */ /* 0x000fea0003800000 */
.L_x_188:
[----:B-1----:R-:W-:Y:S01]  /*6330*/  @!P5 IMAD R13, R68, R139, R12 ;  /* 0x0000008b440dd224 */ /* 0x002fe200078e020c */
[----:B------:R-:W-:Y:S04]  /*6340*/  BSSY B1, `(.L_x_190) ;  /* 0x0000006000017945 */ /* 0x000fe80003800000 */
[----:B------:R1:W-:Y:S01]  /*6350*/  @!P5 STG.E.U8 desc[UR36][R4.64+0x98], R13 ;  /* 0x0000980d0400d986 */ /* 0x0003e2000c101124 */
[----:B------:R-:W-:Y:S05]  /*6360*/  @P4 BRA `(.L_x_191) ;  /* 0x00000000000c4947 */ /* 0x000fea0003800000 */
[----:B--2---:R-:W1:Y:S02]  /*6370*/  LDG.E.U8 R141, desc[UR36][R8.64+0x99] ;  /* 0x00009924088d7981 */ /* 0x004e64000c1e1100 */
[----:B-1----:R-:W-:-:S05]  /*6380*/  PRMT R13, R141, 0x8880, RZ ;  /* 0x000088808d0d7816 */ /* 0x002fca00000000ff */
[----:B------:R-:W-:-:S07]  /*6390*/  IMAD R12, R13, R140, RZ ;  /* 0x0000008c0d0c7224 */ /* 0x000fce00078e02ff */
.L_x_191:
[----:B------:R-:W-:Y:S05]  /*63a0*/  BSYNC B1 ;  /* 0x0000000000017941 */ /* 0x000fea0003800000 */
.L_x_190:
        /* <DEDUP_REMOVED lines=13> */
.L_x_193:
[----:B------:R-:W-:Y:S05]  /*6480*/  BSYNC B1 ;  /* 0x0000000000017941 */ /* 0x000fea0003800000 */
.L_x_192:
[----:B-1----:R-:W-:Y:S01]  /*6490*/  @!P1 IMAD R13, R70, R139, R12 ;  /* 0x0000008b460d9224 */ /* 0x002fe200078e020c */
[----:B------:R-:W-:Y:S04]  /*64a0*/  BSSY B1, `(.L_x_194) ;  /* 0x0000006000017945 */ /* 0x000fe80003800000 */
[----:B------:R1:W-:Y:S01]  /*64b0*/  @!P1 STG.E.U8 desc[UR36][R6.64+0x98], R13 ;  /* 0x0000980d06009986 */ /* 0x0003e2000c101124 */
[----:B------:R-:W-:Y:S05]  /*64c0*/  @P0 BRA `(.L_x_195) ;  /* 0x00000000000c0947 */ /* 0x000fea0003800000 */
[----:B--2---:R-:W1:Y:S02]  /*64d0*/  LDG.E.U8 R141, desc[UR36][R10.64+0x99] ;  /* 0x000099240a8d7981 */ /* 0x004e64000c1e1100 */
[----:B-1----:R-:W-:-:S05]  /*64e0*/  PRMT R13, R141, 0x8880, RZ ;  /* 0x000088808d0d7816 */ /* 0x002fca00000000ff */
[----:B------:R-:W-:-:S07]  /*64f0*/  IMAD R12, R13, R140, RZ ;  /* 0x0000008c0d0c7224 */ /* 0x000fce00078e02ff */
.L_x_195:
[----:B------:R-:W-:Y:S05]  /*6500*/  BSYNC B1 ;  /* 0x0000000000017941 */ /* 0x000fea0003800000 */
.L_x_194:
[----:B------:R-:W-:Y:S01]  /*6510*/  @!P0 IMAD R71, R71, R139, R12 ;  /* 0x0000008b47478224 */ /* 0x000fe200078e020c */
[----:B------:R-:W-:Y:S04]  /*6520*/  BSSY B1, `(.L_x_196) ;  /* 0x0000006000017945 */ /* 0x000fe80003800000 */
[----:B------:R0:W-:Y:S01]  /*6530*/  @!P0 STG.E.U8 desc[UR36][R6.64+0x99], R71 ;  /* 0x0000994706008986 */ /* 0x0001e2000c101124 */
[----:B------:R-:W-:Y:S05]  /*6540*/  @P5 BRA `(.L_x_197) ;  /* 0x00000000000c5947 */ /* 0x000fea0003800000 */
[----:B--2---:R-:W1:Y:S02]  /*6550*/  LDG.E.U8 R141, desc[UR36][R8.64+0xa0] ;  /* 0x0000a024088d7981 */ /* 0x004e64000c1e1100 */
[----:B-1----:R-:W-:-:S05]  /*6560*/  PRMT R13, R141, 0x8880, RZ ;  /* 0x000088808d0d7816 */ /* 0x002fca00000000ff */
[----:B------:R-:W-:-:S07]  /*6570*/  IMAD R12, R13, R140, RZ ;  /* 0x0000008c0d0c7224 */ /* 0x000fce00078e02ff */
.L_x_197:
[----:B------:R-:W-:Y:S05]  /*6580*/  BSYNC B1 ;  /* 0x0000000000017941 */ /* 0x000fea0003800000 */
.L_x_196:
[----:B-1----:R-:W-:Y:S01]  /*6590*/  @!P5 IMAD R13, R40, R139, R12 ;  /* 0x0000008b280dd224 */ /* 0x002fe200078e020c */
[----:B------:R-:W-:Y:S04]  /*65a0*/  BSSY B1, `(.L_x_198) ;  /* 0x0000006000017945 */ /* 0x000fe80003800000 */
[----:B------:R1:W-:Y:S01]  /*65b0*/  @!P5 STG.E.U8 desc[UR36][R4.64+0xa0], R13 ;  /* 0x0000a00d0400d986 */ /* 0x0003e2000c101124 */
[----:B------:R-:W-:Y:S05]  /*65c0*/  @P4 BRA `(.L_x_199) ;  /* 0x00000000000c4947 */ /* 0x000fea0003800000 */
[----:B--2---:R-:W1:Y:S02]  /*65d0*/  LDG.E.U8 R141, desc[UR36][R8.64+0xa1] ;  /* 0x0000a124088d7981 */ /* 0x004e64000c1e1100 */
[----:B-1----:R-:W-:-:S05]  /*65e0*/  PRMT R13, R141, 0x8880, RZ ;  /* 0x000088808d0d7816 */ /* 0x002fca00000000ff */
[----:B------:R-:W-:-:S07]  /*65f0*/  IMAD R12, R13, R140, RZ ;  /* 0x0000008c0d0c7224 */ /* 0x000fce00078e02ff */
.L_x_199:
[----:B------:R-:W-:Y:S05]  /*6600*/  BSYNC B1 ;  /* 0x0000000000017941 */ /* 0x000fea0003800000 */
.L_x_198:
        /* <DEDUP_REMOVED lines=13> */
.L_x_201:
[----:B------:R-:W-:Y:S05]  /*66e0*/  BSYNC B1 ;  /* 0x0000000000017941 */ /* 0x000fea0003800000 */
.L_x_200:
[----:B-1----:R-:W-:Y:S01]  /*66f0*/  @!P3 IMAD R13, R42, R139, R12 ;  /* 0x0000008b2a0db224 */ /* 0x002fe200078e020c */
[----:B------:R-:W-:Y:S04]  /*6700*/  BSSY B1, `(.L_x_202) ;  /* 0x0000006000017945 */ /* 0x000fe80003800000 */
[----:B------:R1:W-:Y:S01]  /*6710*/  @!P3 STG.E.U8 desc[UR36][R6.64+0xa0], R13 ;  /* 0x0000a00d0600b986 */ /* 0x0003e2000c101124 */
[----:B------:R-:W-:Y:S05]  /*6720*/  @P2 BRA `(.L_x_203) ;  /* 0x00000000000c2947 */ /* 0x000fea0003800000 */
[----:B--2---:R-:W1:Y:S02]  /*6730*/  LDG.E.U8 R141, desc[UR36][R10.64+0xa1] ;  /* 0x0000a1240a8d7981 */ /* 0x004e64000c1e1100 */
[----:B-1----:R-:W-:-:S05]  /*6740*/  PRMT R13, R141, 0x8880, RZ ;  /* 0x000088808d0d7816 */ /* 0x002fca00000000ff */
[----:B------:R-:W-:-:S07]  /*6750*/  IMAD R12, R13, R140, RZ ;  /* 0x0000008c0d0c7224 */ /* 0x000fce00078e02ff */
.L_x_203:
[----:B------:R-:W-:Y:S05]  /*6760*/  BSYNC B1 ;  /* 0x0000000000017941 */ /* 0x000fea0003800000 */
.L_x_202:
[----:B------:R-:W-:Y:S01]  /*6770*/  @!P2 IMAD R43, R43, R139, R12 ;  /* 0x0000008b2b2ba224 */ /* 0x000fe200078e020c */
[----:B------:R-:W-:Y:S04]  /*6780*/  BSSY B1, `(.L_x_204) ;  /* 0x0000006000017945 */ /* 0x000fe80003800000 */
[----:B------:R0:W-:Y:S01]  /*6790*/  @!P2 STG.E.U8 desc[UR36][R6.64+0xa1], R43 ;  /* 0x0000a12b0600a986 */ /* 0x0001e2000c101124 */
[----:B------:R-:W-:Y:S05]  /*67a0*/  @P5 BRA `(.L_x_205) ;  /* 0x00000000000c5947 */ /* 0x000fea0003800000 */
[----:B--2---:R-:W1:Y:S02]  /*67b0*/  LDG.E.U8 R141, desc[UR36][R8.64+0xa8] ;  /* 0x0000a824088d7981 */ /* 0x004e64000c1e1100 */
[----:B-1----:R-:W-:-:S05]  /*67c0*/  PRMT R13, R141, 0x8880, RZ ;  /* 0x000088808d0d7816 */ /* 0x002fca00000000ff */
[----:B------:R-:W-:-:S07]  /*67d0*/  IMAD R12, R13, R140, RZ ;  /* 0x0000008c0d0c7224 */ /* 0x000fce00078e02ff */
.L_x_205:
[----:B------:R-:W-:Y:S05]  /*67e0*/  BSYNC B1 ;  /* 0x0000000000017941 */ /* 0x000fea0003800000 */
.L_x_204:
[----:B-1----:R-:W-:Y:S01]  /*67f0*/  @!P5 IMAD R13, R44, R139, R12 ;  /* 0x0000008b2c0dd224 */ /* 0x002fe200078e020c */
[----:B------:R-:W-:Y:S04]  /*6800*/  BSSY B1, `(.L_x_206) ;  /* 0x0000006000017945 */ /* 0x000fe80003800000 */
[----:B------:R1:W-:Y:S01]  /*6810*/  @!P5 STG.E.U8 desc[UR36][R4.64+0xa8], R13 ;  /* 0x0000a80d0400d986 */ /* 0x0003e2000c101124 */
[----:B------:R-:W-:Y:S05]  /*6820*/  @P4 BRA `(.L_x_207) ;  /* 0x00000000000c4947 */ /* 0x000fea0003800000 */
[----:B--2---:R-:W1:Y:S02]  /*6830*/  LDG.E.U8 R141, desc[UR36][R8.64+0xa9] ;  /* 0x0000a924088d7981 */ /* 0x004e64000c1e1100 */
[----:B-1----:R-:W-:-:S05]  /*6840*/  PRMT R13, R141, 0x8880, RZ ;  /* 0x000088808d0d7816 */ /* 0x002fca00000000ff */
[----:B------:R-:W-:-:S07]  /*6850*/  IMAD R12, R13, R140, RZ ;  /* 0x0000008c0d0c7224 */ /* 0x000fce00078e02ff */
.L_x_207:
[----:B------:R-:W-:Y:S05]  /*6860*/  BSYNC B1 ;  /* 0x0000000000017941 */ /* 0x000fea0003800000 */
.L_x_206:
        /* <DEDUP_REMOVED lines=13> */
.L_x_209:
[----:B------:R-:W-:Y:S05]  /*6940*/  BSYNC B1 ;  /* 0x0000000000017941 */ /* 0x000fea0003800000 */
.L_x_208:
[----:B-1----:R-:W-:Y:S01]  /*6950*/  @!P1 IMAD R13, R46, R139, R12 ;  /* 0x0000008b2e0d9224 */ /* 0x002fe200078e020c */
[----:B------:R-:W-:Y:S04]  /*6960*/  BSSY B1, `(.L_x_210) ;  /* 0x0000006000017945 */ /* 0x000fe80003800000 */
[----:B------:R1:W-:Y:S01]  /*6970*/  @!P1 STG.E.U8 desc[UR36][R6.64+0xa8], R13 ;  /* 0x0000a80d06009986 */ /* 0x0003e2000c101124 */
[----:B------:R-:W-:Y:S05]  /*6980*/  @P0 BRA `(.L_x_211) ;  /* 0x00000000000c0947 */ /* 0x000fea0003800000 */
[----:B--2---:R-:W1:Y:S02]  /*6990*/  LDG.E.U8 R141, desc[UR36][R10.64+0xa9] ;  /* 0x0000a9240a8d7981 */ /* 0x004e64000c1e1100 */
[----:B-1----:R-:W-:-:S05]  /*69a0*/  PRMT R13, R141, 0x8880, RZ ;  /* 0x000088808d0d7816 */ /* 0x002fca00000000ff */
[----:B------:R-:W-:-:S07]  /*69b0*/  IMAD R12, R13, R140, RZ ;  /* 0x0000008c0d0c7224 */ /* 0x000fce00078e02ff */
.L_x_211:
[----:B------:R-:W-:Y:S05]  /*69c0*/  BSYNC B1 ;  /* 0x0000000000017941 */ /* 0x000fea0003800000 */
.L_x_210:
[----:B------:R-:W-:Y:S01]  /*69d0*/  @!P0 IMAD R47, R47, R139, R12 ;  /* 0x0000008b2f2f8224 */ /* 0x000fe200078e020c */
[----:B------:R-:W-:Y:S04]  /*69e0*/  BSSY B1, `(.L_x_212) ;  /* 0x0000006000017945 */ /* 0x000fe80003800000 */
[----:B------:R0:W-:Y:S01]  /*69f0*/  @!P0 STG.E.U8 desc[UR36][R6.64+0xa9], R47 ;  /* 0x0000a92f06008986 */ /* 0x0001e2000c101124 */
[----:B------:R-:W-:Y:S05]  /*6a00*/  @P5 BRA `(.L_x_213) ;  /* 0x00000000000c5947 */ /* 0x000fea0003800000 */
[----:B--2---:R-:W1:Y:S02]  /*6a10*/  LDG.E.U8 R141, desc[UR36][R8.64+0xb0] ;  /* 0x0000b024088d7981 */ /* 0x004e64000c1e1100 */
[----:B-1----:R-:W-:-:S05]  /*6a20*/  PRMT R13, R141, 0x8880, RZ ;  /* 0x000088808d0d7816 */ /* 0x002fca00000000ff */
[----:B------:R-:W-:-:S07]  /*6a30*/  IMAD R12, R13, R140, RZ ;  /* 0x0000008c0d0c7224 */ /* 0x000fce00078e02ff */
.L_x_213:
[----:B------:R-:W-:Y:S05]  /*6a40*/  BSYNC B1 ;  /* 0x0000000000017941 */ /* 0x000fea0003800000 */
.L_x_212:
[----:B-1----:R-:W-:Y:S01]  /*6a50*/  @!P5 IMAD R13, R48, R139, R12 ;  /* 0x0000008b300dd224 */ /* 0x002fe200078e020c */
[----:B------:R-:W-:Y:S04]  /*6a60*/  BSSY B1, `(.L_x_214) ;  /* 0x0000006000017945 */ /* 0x000fe80003800000 */
[----:B------:R1:W-:Y:S01]  /*6a70*/  @!P5 STG.E.U8 desc[UR36][R4.64+0xb0], R13 ;  /* 0x0000b00d0400d986 */ /* 0x0003e2000c101124 */
[----:B------:R-:W-:Y:S05]  /*6a80*/  @P4 BRA `(.L_x_215) ;  /* 0x00000000000c4947 */ /* 0x000fea0003800000 */
[----:B--2---:R-:W1:Y:S02]  /*6a90*/  LDG.E.U8 R141, desc[UR36][R8.64+0xb1] ;  /* 0x0000b124088d7981 */ /* 0x004e64000c1e1100 */
[----:B-1----:R-:W-:-:S05]  /*6aa0*/  PRMT R13, R141, 0x8880, RZ ;  /* 0x000088808d0d7816 */ /* 0x002fca00000000ff */
[----:B------:R-:W-:-:S07]  /*6ab0*/  IMAD R12, R13, R140, RZ ;  /* 0x0000008c0d0c7224 */ /* 0x000fce00078e02ff */
.L_x_215:
[----:B------:R-:W-:Y:S05]  /*6ac0*/  BSYNC B1 ;  /* 0x0000000000017941 */ /* 0x000fea0003800000 */
.L_x_214:
        /* <DEDUP_REMOVED lines=13> */
.L_x_217:
[----:B------:R-:W-:Y:S05]  /*6ba0*/  BSYNC B1 ;  /* 0x0000000000017941 */ /* 0x000fea0003800000 */
.L_x_216:
[----:B-1----:R-:W-:Y:S01]  /*6bb0*/  @!P3 IMAD R13, R50, R139, R12 ;  /* 0x0000008b320db224 */ /* 0x002fe200078e020c */
[----:B------:R-:W-:Y:S04]  /*6bc0*/  BSSY B1, `(.L_x_218) ;  /* 0x0000006000017945 */ /* 0x000fe80003800000 */
[----:B------:R1:W-:Y:S01]  /*6bd0*/  @!P3 STG.E.U8 desc[UR36][R6.64+0xb0], R13 ;  /* 0x0000b00d0600b986 */ /* 0x0003e2000c101124 */
[----:B------:R-:W-:Y:S05]  /*6be0*/  @P2 BRA `(.L_x_219) ;  /* 0x00000000000c2947 */ /* 0x000fea0003800000 */
[----:B--2---:R-:W1:Y:S02]  /*6bf0*/  LDG.E.U8 R141, desc[UR36][R10.64+0xb1] ;  /* 0x0000b1240a8d7981 */ /* 0x004e64000c1e1100 */
[----:B-1----:R-:W-:-:S05]  /*6c00*/  PRMT R13, R141, 0x8880, RZ ;  /* 0x000088808d0d7816 */ /* 0x002fca00000000ff */
[----:B------:R-:W-:-:S07]  /*6c10*/  IMAD R12, R13, R140, RZ ;  /* 0x0000008c0d0c7224 */ /* 0x000fce00078e02ff */
.L_x_219:
[----:B------:R-:W-:Y:S05]  /*6c20*/  BSYNC B1 ;  /* 0x0000000000017941 */ /* 0x000fea0003800000 */
.L_x_218:
[----:B------:R-:W-:Y:S01]  /*6c30*/  @!P2 IMAD R51, R51, R139, R12 ;  /* 0x0000008b3333a224 */ /* 0x000fe200078e020c */
[----:B------:R-:W-:Y:S04]  /*6c40*/  BSSY B1, `(.L_x_220) ;  /* 0x0000006000017945 */ /* 0x000fe80003800000 */
[----:B------:R0:W-:Y:S01]  /*6c50*/  @!P2 STG.E.U8 desc[UR36][R6.64+0xb1], R51 ;  /* 0x0000b1330600a986 */ /* 0x0001e2000c101124 */
[----:B------:R-:W-:Y:S05]  /*6c60*/  @P5 BRA `(.L_x_221) ;  /* 0x00000000000c5947 */ /* 0x000fea0003800000 */
[----:B--2---:R-:W1:Y:S02]  /*6c70*/  LDG.E.U8 R141, desc[UR36][R8.64+0xb8] ;  /* 0x0000b824088d7981 */ /* 0x004e64000c1e1100 */
[----:B-1----:R-:W-:-:S05]  /*6c80*/  PRMT R13, R141, 0x8880, RZ ;  /* 0x000088808d0d7816 */ /* 0x002fca00000000ff */
[----:B------:R-:W-:-:S07]  /*6c90*/  IMAD R12, R13, R140, RZ ;  /* 0x0000008c0d0c7224 */ /* 0x000fce00078e02ff */
.L_x_221:
[----:B------:R-:W-:Y:S05]  /*6ca0*/  BSYNC B1 ;  /* 0x0000000000017941 */ /* 0x000fea0003800000 */
.L_x_220:
[----:B-1----:R-:W-:Y:S01]  /*6cb0*/  @!P5 IMAD R13, R52, R139, R12 ;  /* 0x0000008b340dd224 */ /* 0x002fe200078e020c */
[----:B------:R-:W-:Y:S04]  /*6cc0*/  BSSY B1, `(.L_x_222) ;  /* 0x0000006000017945 */ /* 0x000fe80003800000 */
[----:B------:R1:W-:Y:S01]  /*6cd0*/  @!P5 STG.E.U8 desc[UR36][R4.64+0xb8], R13 ;  /* 0x0000b80d0400d986 */ /* 0x0003e2000c101124 */
[----:B------:R-:W-:Y:S05]  /*6ce0*/  @P4 BRA `(.L_x_223) ;  /* 0x00000000000c4947 */ /* 0x000fea0003800000 */
[----:B--2---:R-:W1:Y:S02]  /*6cf0*/  LDG.E.U8 R141, desc[UR36][R8.64+0xb9] ;  /* 0x0000b924088d7981 */ /* 0x004e64000c1e1100 */
[----:B-1----:R-:W-:-:S05]  /*6d00*/  PRMT R13, R141, 0x8880, RZ ;  /* 0x000088808d0d7816 */ /* 0x002fca00000000ff */
[----:B------:R-:W-:-:S07]  /*6d10*/  IMAD R12, R13, R140, RZ ;  /* 0x0000008c0d0c7224 */ /* 0x000fce00078e02ff */
.L_x_223:
[----:B------:R-:W-:Y:S05]  /*6d20*/  BSYNC B1 ;  /* 0x0000000000017941 */ /* 0x000fea0003800000 */
.L_x_222:
        /* <DEDUP_REMOVED lines=13> */
.L_x_225:
[----:B------:R-:W-:Y:S05]  /*6e00*/  BSYNC B1 ;  /* 0x0000000000017941 */ /* 0x000fea0003800000 */
.L_x_224:
[----:B-1----:R-:W-:Y:S01]  /*6e10*/  @!P1 IMAD R13, R54, R139, R12 ;  /* 0x0000008b360d9224 */ /* 0x002fe200078e020c */
[----:B------:R-:W-:Y:S04]  /*6e20*/  BSSY B1, `(.L_x_226) ;  /* 0x0000006000017945 */ /* 0x000fe80003800000 */
[----:B------:R1:W-:Y:S01]  /*6e30*/  @!P1 STG.E.U8 desc[UR36][R6.64+0xb8], R13 ;  /* 0x0000b80d06009986 */ /* 0x0003e2000c101124 */
[----:B------:R-:W-:Y:S05]  /*6e40*/  @P4 BRA `(.L_x_227) ;  /* 0x00000000000c4947 */ /* 0x000fea0003800000 */
[----:B--2---:R-:W1:Y:S02]  /*6e50*/  LDG.E.U8 R141, desc[UR36][R10.64+0xb9] ;  /* 0x0000b9240a8d7981 */ /* 0x004e64000c1e1100 */
[----:B-1----:R-:W-:-:S05]  /*6e60*/  PRMT R13, R141, 0x8880, RZ ;  /* 0x000088808d0d7816 */ /* 0x002fca00000000ff */
[----:B------:R-:W-:-:S07]  /*6e70*/  IMAD R12, R13, R140, RZ ;  /* 0x0000008c0d0c7224 */ /* 0x000fce00078e02ff */
.L_x_227:
[----:B------:R-:W-:Y:S05]  /*6e80*/  BSYNC B1 ;  /* 0x0000000000017941 */ /* 0x000fea0003800000 */
.L_x_226:
[----:B------:R-:W-:Y:S01]  /*6e90*/  @!P4 IMAD R55, R55, R139, R12 ;  /* 0x0000008b3737c224 */ /* 0x000fe200078e020c */
[----:B------:R-:W-:Y:S04]  /*6ea0*/  BSSY B1, `(.L_x_228) ;  /* 0x0000006000017945 */ /* 0x000fe80003800000 */
[----:B------:R0:W-:Y:S01]  /*6eb0*/  @!P4 STG.E.U8 desc[UR36][R6.64+0xb9], R55 ;  /* 0x0000b9370600c986 */ /* 0x0001e2000c101124 */
[----:B------:R-:W-:Y:S05]  /*6ec0*/  @P5 BRA `(.L_x_229) ;  /* 0x00000000000c5947 */ /* 0x000fea0003800000 */
[----:B--2---:R-:W1:Y:S02]  /*6ed0*/  LDG.E.U8 R141, desc[UR36][R8.64+0xc0] ;  /* 0x0000c024088d7981 */ /* 0x004e64000c1e1100 */
[----:B-1----:R-:W-:-:S05]  /*6ee0*/  PRMT R13, R141, 0x8880, RZ ;  /* 0x000088808d0d7816 */ /* 0x002fca00000000ff */
[----:B------:R-:W-:-:S07]  /*6ef0*/  IMAD R12, R13, R140, RZ ;  /* 0x0000008c0d0c7224 */ /* 0x000fce00078e02ff */
.L_x_229:
[----:B------:R-:W-:Y:S05]  /*6f00*/  BSYNC B1 ;  /* 0x0000000000017941 */ /* 0x000fea0003800000 */
.L_x_228:
[----:B-1----:R-:W-:Y:S01]  /*6f10*/  @!P5 IMAD R13, R24, R139, R12 ;  /* 0x0000008b180dd224 */ /* 0x002fe200078e020c */
[----:B------:R-:W-:Y:S04]  /*6f20*/  BSSY B1, `(.L_x_230) ;  /* 0x0000006000017945 */ /* 0x000fe80003800000 */
[----:B------:R1:W-:Y:S01]  /*6f30*/  @!P5 STG.E.U8 desc[UR36][R4.64+0xc0], R13 ;  /* 0x0000c00d0400d986 */ /* 0x0003e2000c101124 */
[----:B------:R-:W-:Y:S05]  /*6f40*/  @P0 BRA `(.L_x_231) ;  /* 0x00000000000c0947 */ /* 0x000fea0003800000 */
[----:B--2---:R-:W1:Y:S02]  /*6f50*/  LDG.E.U8 R141, desc[UR36][R8.64+0xc1] ;  /* 0x0000c124088d7981 */ /* 0x004e64000c1e1100 */
[----:B-1----:R-:W-:-:S05]  /*6f60*/  PRMT R13, R141, 0x8880, RZ ;  /* 0x000088808d0d7816 */ /* 0x002fca00000000ff */
[----:B------:R-:W-:-:S07]  /*6f70*/  IMAD R12, R13, R140, RZ ;  /* 0x0000008c0d0c7224 */ /* 0x000fce00078e02ff */
.L_x_231:
[----:B------:R-:W-:Y:S05]  /*6f80*/  BSYNC B1 ;  /* 0x0000000000017941 */ /* 0x000fea0003800000 */
.L_x_230:
        /* <DEDUP_REMOVED lines=13> */
.L_x_233:
[----:B------:R-:W-:Y:S05]  /*7060*/  BSYNC B1 ;  /* 0x0000000000017941 */ /* 0x000fea0003800000 */
.L_x_232:
[----:B-1----:R-:W-:Y:S01]  /*7070*/  @!P3 IMAD R13, R26, R139, R12 ;  /* 0x0000008b1a0db224 */ /* 0x002fe200078e020c */
[----:B------:R-:W-:Y:S04]  /*7080*/  BSSY B1, `(.L_x_234) ;  /* 0x0000006000017945 */ /* 0x000fe80003800000 */
[----:B------:R1:W-:Y:S01]  /*7090*/  @!P3 STG.E.U8 desc[UR36][R6.64+0xc0], R13 ;  /* 0x0000c00d0600b986 */ /* 0x0003e2000c101124 */
[----:B------:R-:W-:Y:S05]  /*70a0*/  @P2 BRA `(.L_x_235) ;  /* 0x00000000000c2947 */ /* 0x000fea0003800000 */
[----:B--2---:R-:W1:Y:S02]  /*70b0*/  LDG.E.U8 R141, desc[UR36][R10.64+0xc1] ;  /* 0x0000c1240a8d7981 */ /* 0x004e64000c1e1100 */
[----:B-1----:R-:W-:-:S05]  /*70c0*/  PRMT R13, R141, 0x8880, RZ ;  /* 0x000088808d0d7816 */ /* 0x002fca00000000ff */
[----:B------:R-:W-:-:S07]  /*70d0*/  IMAD R12, R13, R140, RZ ;  /* 0x0000008c0d0c7224 */ /* 0x000fce00078e02ff */
.L_x_235:
[----:B------:R-:W-:Y:S05]  /*70e0*/  BSYNC B1 ;  /* 0x0000000000017941 */ /* 0x000fea0003800000 */
.L_x_234:
[----:B------:R-:W-:Y:S01]  /*70f0*/  @!P2 IMAD R27, R27, R139, R12 ;  /* 0x0000008b1b1ba224 */ /* 0x000fe200078e020c */
[----:B------:R-:W-:Y:S04]  /*7100*/  BSSY B1, `(.L_x_236) ;  /* 0x0000006000017945 */ /* 0x000fe80003800000 */
[----:B------:R0:W-:Y:S01]  /*7110*/  @!P2 STG.E.U8 desc[UR36][R6.64+0xc1], R27 ;  /* 0x0000c11b0600a986 */ /* 0x0001e2000c101124 */
[----:B------:R-:W-:Y:S05]  /*7120*/  @P0 BRA `(.L_x_237) ;  /* 0x00000000000c0947 */ /* 0x000fea0003800000 */
[----:B--2---:R-:W1:Y:S02]  /*7130*/  LDG.E.U8 R141, desc[UR36][R8.64+0xc8] ;  /* 0x0000c824088d7981 */ /* 0x004e64000c1e1100 */
[----:B-1----:R-:W-:-:S05]  /*7140*/  PRMT R13, R141, 0x8880, RZ ;  /* 0x000088808d0d7816 */ /* 0x002fca00000000ff */
[----:B------:R-:W-:-:S07]  /*7150*/  IMAD R12, R13, R140, RZ ;  /* 0x0000008c0d0c7224 */ /* 0x000fce00078e02ff */
.L_x_237:
[----:B------:R-:W-:Y:S05]  /*7160*/  BSYNC B1 ;  /* 0x0000000000017941 */ /* 0x000fea0003800000 */
.L_x_236:
[----:B-1----:R-:W-:Y:S01]  /*7170*/  @!P0 IMAD R13, R28, R139, R12 ;  /* 0x0000008b1c0d8224 */ /* 0x002fe200078e020c */
[----:B------:R-:W-:Y:S04]  /*7180*/  BSSY B1, `(.L_x_238) ;  /* 0x0000006000017945 */ /* 0x000fe80003800000 */
[----:B------:R1:W-:Y:S01]  /*7190*/  @!P0 STG.E.U8 desc[UR36][R4.64+0xc8], R13 ;  /* 0x0000c80d04008986 */ /* 0x0003e2000c101124 */
[----:B------:R-:W-:Y:S05]  /*71a0*/  @P5 BRA `(.L_x_239) ;  /* 0x00000000000c5947 */ /* 0x000fea0003800000 */
[----:B--2---:R-:W1:Y:S02]  /*71b0*/  LDG.E.U8 R141, desc[UR36][R8.64+0xc9] ;  /* 0x0000c924088d7981 */ /* 0x004e64000c1e1100 */
[----:B-1----:R-:W-:-:S05]  /*71c0*/  PRMT R13, R141, 0x8880, RZ ;  /* 0x000088808d0d7816 */ /* 0x002fca00000000ff */
[----:B------:R-:W-:-:S07]  /*71d0*/  IMAD R12, R13, R140, RZ ;  /* 0x0000008c0d0c7224 */ /* 0x000fce00078e02ff */
.L_x_239:
[----:B------:R-:W-:Y:S05]  /*71e0*/  BSYNC B1 ;  /* 0x0000000000017941 */ /* 0x000fea0003800000 */
.L_x_238:
        /* <DEDUP_REMOVED lines=13> */
.L_x_241:
[----:B------:R-:W-:Y:S05]  /*72c0*/  BSYNC B1 ;  /* 0x0000000000017941 */ /* 0x000fea0003800000 */
.L_x_240:
[----:B-1----:R-:W-:Y:S01]  /*72d0*/  @!P4 IMAD R13, R30, R139, R12 ;  /* 0x0000008b1e0dc224 */ /* 0x002fe200078e020c */
[----:B------:R-:W-:Y:S04]  /*72e0*/  BSSY B1, `(.L_x_242) ;  /* 0x0000006000017945 */ /* 0x000fe80003800000 */
[----:B------:R1:W-:Y:S01]  /*72f0*/  @!P4 STG.E.U8 desc[UR36][R6.64+0xc8], R13 ;  /* 0x0000c80d0600c986 */ /* 0x0003e2000c101124 */
[----:B------:R-:W-:Y:S05]  /*7300*/  @P1 BRA `(.L_x_243) ;  /* 0x00000000000c1947 */ /* 0x000fea0003800000 */
[----:B--2---:R-:W1:Y:S02]  /*7310*/  LDG.E.U8 R141, desc[UR36][R10.64+0xc9] ;  /* 0x0000c9240a8d7981 */ /* 0x004e64000c1e1100 */
[----:B-1----:R-:W-:-:S05]  /*7320*/  PRMT R13, R141, 0x8880, RZ ;  /* 0x000088808d0d7816 */ /* 0x002fca00000000ff */
[----:B------:R-:W-:-:S07]  /*7330*/  IMAD R12, R13, R140, RZ ;  /* 0x0000008c0d0c7224 */ /* 0x000fce00078e02ff */
.L_x_243:
[----:B------:R-:W-:Y:S05]  /*7340*/  BSYNC B1 ;  /* 0x0000000000017941 */ /* 0x000fea0003800000 */
.L_x_242:
[----:B------:R-:W-:Y:S01]  /*7350*/  @!P1 IMAD R31, R31, R139, R12 ;  /* 0x0000008b1f1f9224 */ /* 0x000fe200078e020c */
[----:B------:R-:W-:Y:S04]  /*7360*/  BSSY B1, `(.L_x_244) ;  /* 0x0000006000017945 */ /* 0x000fe80003800000 */
[----:B------:R0:W-:Y:S01]  /*7370*/  @!P1 STG.E.U8 desc[UR36][R6.64+0xc9], R31 ;  /* 0x0000c91f06009986 */ /* 0x0001e2000c101124 */
[----:B------:R-:W-:Y:S05]  /*7380*/  @P3 BRA `(.L_x_245) ;  /* 0x00000000000c3947 */ /* 0x000fea0003800000 */
[----:B--2---:R-:W1:Y:S02]  /*7390*/  LDG.E.U8 R141, desc[UR36][R8.64+0xd0] ;  /* 0x0000d024088d7981 */ /* 0x004e64000c1e1100 */
[----:B-1----:R-:W-:-:S05]  /*73a0*/  PRMT R13, R141, 0x8880, RZ ;  /* 0x000088808d0d7816 */ /* 0x002fca00000000ff */
[----:B------:R-:W-:-:S07]  /*73b0*/  IMAD R12, R13, R140, RZ ;  /* 0x0000008c0d0c7224 */ /* 0x000fce00078e02ff */
.L_x_245:
[----:B------:R-:W-:Y:S05]  /*73c0*/  BSYNC B1 ;  /* 0x0000000000017941 */ /* 0x000fea0003800000 */
.L_x_244:
[----:B-1----:R-:W-:Y:S01]  /*73d0*/  @!P3 IMAD R13, R32, R139, R12 ;  /* 0x0000008b200db224 */ /* 0x002fe200078e020c */
[----:B------:R-:W-:Y:S04]  /*73e0*/  BSSY B1, `(.L_x_246) ;  /* 0x0000006000017945 */ /* 0x000fe80003800000 */
[----:B------:R1:W-:Y:S01]  /*73f0*/  @!P3 STG.E.U8 desc[UR36][R4.64+0xd0], R13 ;  /* 0x0000d00d0400b986 */ /* 0x0003e2000c101124 */
[----:B------:R-:W-:Y:S05]  /*7400*/  @P5 BRA `(.L_x_247) ;  /* 0x00000000000c5947 */ /* 0x000fea0003800000 */
[----:B--2---:R-:W1:Y:S02]  /*7410*/  LDG.E.U8 R141, desc[UR36][R8.64+0xd1] ;  /* 0x0000d124088d7981 */ /* 0x004e64000c1e1100 */
[----:B-1----:R-:W-:-:S05]  /*7420*/  PRMT R13, R141, 0x8880, RZ ;  /* 0x000088808d0d7816 */ /* 0x002fca00000000ff */
[----:B------:R-:W-:-:S07]  /*7430*/  IMAD R12, R13, R140, RZ ;  /* 0x0000008c0d0c7224 */ /* 0x000fce00078e02ff */
.L_x_247:
[----:B------:R-:W-:Y:S05]  /*7440*/  BSYNC B1 ;  /* 0x0000000000017941 */ /* 0x000fea0003800000 */
.L_x_246:
        /* <DEDUP_REMOVED lines=9> */
[----:B------:R-:W-:Y:S01]  /*74e0*/  ISETP.LT.OR P3, PT, R0, 0x9, !P3 ;  /* 0x000000090000780c */ /* 0x000fe20005f61670 */
[----:B------:R-:W-:-:S12]  /*74f0*/  @P2 BRA `(.L_x_249) ;  /* 0x00000000000c2947 */ /* 0x000fd80003800000 */
[----:B--2---:R-:W2:Y:S02]  /*7500*/  LDG.E.U8 R141, desc[UR36][R10.64+0xd0] ;  /* 0x0000d0240a8d7981 */ /* 0x004ea4000c1e1100 */
[----:B--2---:R-:W-:-:S05]  /*7510*/  PRMT R3, R141, 0x8880, RZ ;  /* 0x000088808d037816 */ /* 0x004fca00000000ff */
[----:B------:R-:W-:-:S07]  /*7520*/  IMAD R12, R3, R140, RZ ;  /* 0x0000008c030c7224 */ /* 0x000fce00078e02ff */
.L_x_249:
[----:B------:R-:W-:Y:S05]  /*7530*/  BSYNC B1 ;  /* 0x0000000000017941 */ /* 0x000fea0003800000 */
.L_x_248:
[----:B------:R-:W-:Y:S01]  /*7540*/  @!P2 IMAD R3, R34, R139, R12 ;  /* 0x0000008b2203a224 */ /* 0x000fe200078e020c */
[----:B------:R-:W-:Y:S04]  /*7550*/  BSSY B1, `(.L_x_250) ;  /* 0x0000006000017945 */ /* 0x000fe80003800000 */
[----:B------:R0:W-:Y:S01]  /*7560*/  @!P2 STG.E.U8 desc[UR36][R6.64+0xd0], R3 ;  /* 0x0000d0030600a986 */ /* 0x0001e2000c101124 */
[----:B------:R-:W-:Y:S05]  /*7570*/  @P0 BRA `(.L_x_251) ;  /* 0x00000000000c0947 */ /* 0x000fea0003800000 */
[----:B--2---:R-:W0:Y:S02]  /*7580*/  LDG.E.U8 R141, desc[UR36][R10.64+0xd1] ;  /* 0x0000d1240a8d7981 */ /* 0x004e24000c1e1100 */
[----:B0-----:R-:W-:-:S05]  /*7590*/  PRMT R3, R141, 0x8880, RZ ;  /* 0x000088808d037816 */ /* 0x001fca00000000ff */
[----:B------:R-:W-:-:S07]  /*75a0*/  IMAD R12, R3, R140, RZ ;  /* 0x0000008c030c7224 */ /* 0x000fce00078e02ff */
.L_x_251:
[----:B------:R-:W-:Y:S05]  /*75b0*/  BSYNC B1 ;  /* 0x0000000000017941 */ /* 0x000fea0003800000 */
.L_x_250:
[----:B------:R-:W-:Y:S01]  /*75c0*/  @!P0 IMAD R35, R35, R139, R12 ;  /* 0x0000008b23238224 */ /* 0x000fe200078e020c */
[----:B------:R-:W-:Y:S04]  /*75d0*/  BSSY B1, `(.L_x_252) ;  /* 0x0000006000017945 */ /* 0x000fe80003800000 */
[----:B------:R0:W-:Y:S01]  /*75e0*/  @!P0 STG.E.U8 desc[UR36][R6.64+0xd1], R35 ;  /* 0x0000d12306008986 */ /* 0x0001e2000c101124 */
[----:B------:R-:W-:Y:S05]  /*75f0*/  @P5 BRA `(.L_x_253) ;  /* 0x00000000000c5947 */ /* 0x000fea0003800000 */
[----:B--2---:R-:W0:Y:S02]  /*7600*/  LDG.E.U8 R141, desc[UR36][R8.64+0xd8] ;  /* 0x0000d824088d7981 */ /* 0x004e24000c1e1100 */
[----:B0-----:R-:W-:-:S05]  /*7610*/  PRMT R3, R141, 0x8880, RZ ;  /* 0x000088808d037816 */ /* 0x001fca00000000ff */
[----:B------:R-:W-:-:S07]  /*7620*/  IMAD R12, R3, R140, RZ ;  /* 0x0000008c030c7224 */ /* 0x000fce00078e02ff */
.L_x_253:
[----:B------:R-:W-:Y:S05]  /*7630*/  BSYNC B1 ;  /* 0x0000000000017941 */ /* 0x000fea0003800000 */
.L_x_252:
[----:B0-----:R-:W-:Y:S01]  /*7640*/  @!P5 IMAD R3, R36, R139, R12 ;  /* 0x0000008b2403d224 */ /* 0x001fe200078e020c */
[----:B------:R-:W-:Y:S04]  /*7650*/  BSSY B1, `(.L_x_254) ;  /* 0x0000006000017945 */ /* 0x000fe80003800000 */
[----:B------:R0:W-:Y:S01]  /*7660*/  @!P5 STG.E.U8 desc[UR36][R4.64+0xd8], R3 ;  /* 0x0000d8030400d986 */ /* 0x0001e2000c101124 */
[----:B------:R-:W-:Y:S05]  /*7670*/  @P4 BRA `(.L_x_255) ;  /* 0x00000000000c4947 */ /* 0x000fea0003800000 */
[----:B--2---:R-:W0:Y:S02]  /*7680*/  LDG.E.U8 R141, desc[UR36][R8.64+0xd9] ;  /* 0x0000d924088d7981 */ /* 0x004e24000c1e1100 */
[----:B0-----:R-:W-:-:S05]  /*7690*/  PRMT R3, R141, 0x8880, RZ ;  /* 0x000088808d037816 */ /* 0x001fca00000000ff */
[----:B------:R-:W-:-:S07]  /*76a0*/  IMAD R12, R3, R140, RZ ;  /* 0x0000008c030c7224 */ /* 0x000fce00078e02ff */
.L_x_255:
[----:B------:R-:W-:Y:S05]  /*76b0*/  BSYNC B1 ;  /* 0x0000000000017941 */ /* 0x000fea0003800000 */
.L_x_254:
[----:B------:R-:W-:Y:S01]  /*76c0*/  @!P4 IMAD R37, R37, R139, R12 ;  /* 0x0000008b2525c224 */ /* 0x000fe200078e020c */
[----:B------:R-:W-:Y:S04]  /*76d0*/  BSSY B1, `(.L_x_256) ;  /* 0x0000006000017945 */ /* 0x000fe80003800000 */
[----:B------:R0:W-:Y:S01]  /*76e0*/  @!P4 STG.E.U8 desc[UR36][R4.64+0xd9], R37 ;  /* 0x0000d9250400c986 */ /* 0x0001e2000c101124 */
[----:B------:R-:W-:Y:S05]  /*76f0*/  @P3 BRA `(.L_x_257) ;  /* 0x00000000000c3947 */ /* 0x000fea0003800000 */
[----:B--2---:R-:W0:Y:S02]  /*7700*/  LDG.E.U8 R141, desc[UR36][R10.64+0xd8] ;  /* 0x0000d8240a8d7981 */ /* 0x004e24000c1e1100 */
[----:B0-----:R-:W-:-:S05]  /*7710*/  PRMT R3, R141, 0x8880, RZ ;  /* 0x000088808d037816 */ /* 0x001fca00000000ff */
[----:B------:R-:W-:-:S07]  /*7720*/  IMAD R12, R3, R140, RZ ;  /* 0x0000008c030c7224 */ /* 0x000fce00078e02ff */
.L_x_257:
[----:B------:R-:W-:Y:S05]  /*7730*/  BSYNC B1 ;  /* 0x0000000000017941 */ /* 0x000fea0003800000 */
.L_x_256:
[----:B0-----:R-:W-:Y:S01]  /*7740*/  @!P3 IMAD R3, R38, R139, R12 ;  /* 0x0000008b2603b224 */ /* 0x001fe200078e020c */
[----:B------:R-:W-:Y:S01]  /*7750*/  ISETP.LT.OR P1, PT, R0, 0x9, !P1 ;  /* 0x000000090000780c */ /* 0x000fe20004f21670 */
[----:B------:R-:W-:Y:S03]  /*7760*/  BSSY B1, `(.L_x_258) ;  /* 0x0000006000017945 */ /* 0x000fe60003800000 */
[----:B------:R0:W-:Y:S09]  /*7770*/  @!P3 STG.E.U8 desc[UR36][R6.64+0xd8], R3 ;  /* 0x0000d8030600b986 */ /* 0x0001f2000c101124 */
[----:B------:R-:W-:Y:S05]  /*7780*/  @P1 BRA `(.L_x_259) ;  /* 0x00000000000c1947 */ /* 0x000fea0003800000 */
[----:B--2---:R-:W0:Y:S02]  /*7790*/  LDG.E.U8 R141, desc[UR36][R10.64+0xd9] ;  /* 0x0000d9240a8d7981 */ /* 0x004e24000c1e1100 */
[----:B0-----:R-:W-:-:S05]  /*77a0*/  PRMT R3, R141, 0x8880, RZ ;  /* 0x000088808d037816 */ /* 0x001fca00000000ff */
[----:B------:R-:W-:-:S07]  /*77b0*/  IMAD R12, R3, R140, RZ ;  /* 0x0000008c030c7224 */ /* 0x000fce00078e02ff */
.L_x_259:
[----:B------:R-:W-:Y:S05]  /*77c0*/  BSYNC B1 ;  /* 0x0000000000017941 */ /* 0x000fea0003800000 */
.L_x_258:
[----:B------:R-:W-:Y:S01]  /*77d0*/  IMAD R39, R39, R139, R12 ;  /* 0x0000008b27277224 */ /* 0x000fe200078e020c */
[----:B------:R-:W-:Y:S06]  /*77e0*/  @P1 BRA `(.L_x_260) ;  /* 0x0000001800281947 */ /* 0x000fec0003800000 */
[----:B------:R0:W-:Y:S01]  /*77f0*/  STG.E.U8 desc[UR36][R6.64+0xd9], R39 ;  /* 0x0000d92706007986 */ /* 0x0001e2000c101124 */
[----:B------:R-:W-:Y:S05]  /*7800*/  BRA `(.L_x_260) ;  /* 0x0000001800207947 */ /* 0x000fea0003800000 */
.L_x_35:
[C---:B------:R-:W-:Y:S02]  /*7810*/  ISETP.GE.AND P0, PT, R3.reuse, 0x1, PT ;  /* 0x000000010300780c */ /* 0x040fe40003f06270 */
[----:B------:R-:W-:Y:S02]  /*7820*/  ISETP.GE.AND P1, PT, R3, 0x2, PT ;  /* 0x000000020300780c */ /* 0x000fe40003f26270 */
[C---:B------:R-:W-:Y:S02]  /*7830*/  ISETP.LT.OR P4, PT, R0.reuse, 0x1, !P0 ;  /* 0x000000010000780c */ /* 0x040fe40004781670 */
[C---:B------:R-:W-:Y:S02]  /*7840*/  ISETP.LT.OR P5, PT, R0.reuse, 0x1, !P1 ;  /* 0x000000010000780c */ /* 0x040fe40004fa1670 */
[C---:B------:R-:W-:Y:S02]  /*7850*/  ISETP.LT.OR P0, PT, R0.reuse, 0x9, !P0 ;  /* 0x000000090000780c */ /* 0x040fe40004701670 */
[----:B------:R-:W-:-:S02]  /*7860*/  ISETP.LT.OR P1, PT, R0, 0x9, !P1 ;  /* 0x000000090000780c */ /* 0x000fc40004f21670 */
[C---:B------:R-:W-:Y:S02]  /*7870*/  ISETP.GE.AND P3, PT, R3.reuse, 0x9, PT ;  /* 0x000000090300780c */ /* 0x040fe40003f66270 */
[----:B------:R-:W-:-:S03]  /*7880*/  ISETP.GE.AND P2, PT, R3, 0xa, PT ;  /* 0x0000000a0300780c */ /* 0x000fc60003f46270 */
[-C--:B------:R-:W-:Y:S02]  /*7890*/  @!P4 IMAD R9, R120, R139.reuse, RZ ;  /* 0x0000008b7809c224 */ /* 0x080fe400078e02ff */
[-C--:B------:R-:W-:Y:S02]  /*78a0*/  @!P5 IMAD R121, R121, R139.reuse, RZ ;  /* 0x0000008b7979d224 */ /* 0x080fe400078e02ff */
[-C--:B------:R-:W-:Y:S01]  /*78b0*/  @!P0 IMAD R11, R122, R139.reuse, RZ ;  /* 0x0000008b7a0b8224 */ /* 0x080fe200078e02ff */
[----:B------:R0:W-:Y:S01]  /*78c0*/  @!P4 STG.E.U8 desc[UR36][R4.64], R9 ;  /* 0x000000090400c986 */ /* 0x0001e2000c101124 */
[C---:B------:R-:W-:Y:S01]  /*78d0*/  ISETP.LT.OR P4, PT, R0.reuse, 0x1, !P3 ;  /* 0x000000010000780c */ /* 0x040fe20005f81670 */
[----:B------:R-:W-:Y:S02]  /*78e0*/  @!P1 IMAD R123, R123, R139, RZ ;  /* 0x0000008b7b7b9224 */ /* 0x000fe400078e02ff */
[----:B------:R-:W-:Y:S01]  /*78f0*/  @!P5 STG.E.U8 desc[UR36][R4.64+0x1], R121 ;  /* 0x000001790400d986 */ /* 0x000fe2000c101124 */
[----:B------:R-:W-:-:S02]  /*7900*/  ISETP.LT.OR P5, PT, R0, 0x1, !P2 ;  /* 0x000000010000780c */ /* 0x000fc400057a1670 */
[C---:B------:R-:W-:Y:S01]  /*7910*/  ISETP.LT.OR P2, PT, R0.reuse, 0x9, !P2 ;  /* 0x000000090000780c */ /* 0x040fe20005741670 */
[----:B------:R1:W-:Y:S01]  /*7920*/  @!P0 STG.E.U8 desc[UR36][R6.64], R11 ;  /* 0x0000000b06008986 */ /* 0x0003e2000c101124 */
[----:B------:R-:W-:Y:S02]  /*7930*/  ISETP.LT.OR P0, PT, R0, 0x9, !P3 ;  /* 0x000000090000780c */ /* 0x000fe40005f01670 */
[C---:B------:R-:W-:Y:S01]  /*7940*/  ISETP.GE.AND P3, PT, R3.reuse, 0x11, PT ;  /* 0x000000110300780c */ /* 0x040fe20003f66270 */
[----:B------:R-:W-:Y:S01]  /*7950*/  @!P1 STG.E.U8 desc[UR36][R6.64+0x1], R123 ;  /* 0x0000017b06009986 */ /* 0x000fe2000c101124 */
[----:B------:R-:W-:Y:S01]  /*7960*/  ISETP.GE.AND P1, PT, R3, 0x12, PT ;  /* 0x000000120300780c */ /* 0x000fe20003f26270 */
[----:B------:R-:W-:-:S04]  /*7970*/  @!P4 IMAD R13, R124, R139, RZ ;  /* 0x0000008b7c0dc224 */ /* 0x000fc800078e02ff */
[-C--:B------:R-:W-:Y:S01]  /*7980*/  @!P5 IMAD R125, R125, R139.reuse, RZ ;  /* 0x0000008b7d7dd224 */ /* 0x080fe200078e02ff */
[----:B------:R-:W-:Y:S01]  /*7990*/  @!P4 STG.E.U8 desc[UR36][R4.64+0x8], R13 ;  /* 0x0000080d0400c986 */ /* 0x000fe2000c101124 */
[C---:B------:R-:W-:Y:S01]  /*79a0*/  ISETP.LT.OR P4, PT, R0.reuse, 0x1, !P3 ;  /* 0x000000010000780c */ /* 0x040fe20005f81670 */
[-C--:B------:R-:W-:Y:S02]  /*79b0*/  @!P2 IMAD R127, R127, R139.reuse, RZ ;  /* 0x0000008b7f7fa224 */ /* 0x080fe400078e02ff */
[----:B------:R-:W-:Y:S01]  /*79c0*/  @!P5 STG.E.U8 desc[UR36][R4.64+0x9], R125 ;  /* 0x0000097d0400d986 */ /* 0x000fe2000c101124 */
[----:B------:R-:W-:Y:S01]  /*79d0*/  ISETP.LT.OR P5, PT, R0, 0x1, !P1 ;  /* 0x000000010000780c */ /* 0x000fe20004fa1670 */
[----:B0-----:R-:W-:Y:S01]  /*79e0*/  @!P0 IMAD R9, R126, R139, RZ ;  /* 0x0000008b7e098224 */ /* 0x001fe200078e02ff */
[----:B------:R-:W-:Y:S01]  /*79f0*/  ISETP.LT.OR P1, PT, R0, 0x9, !P1 ;  /* 0x000000090000780c */ /* 0x000fe20004f21670 */
[----:B------:R-:W-:Y:S01]  /*7a00*/  @!P2 STG.E.U8 desc[UR36][R6.64+0x9], R127 ;  /* 0x0000097f0600a986 */ /* 0x000fe2000c101124 */
[----:B------:R-:W-:-:S03]  /*7a10*/  ISETP.GE.AND P2, PT, R3, 0x1a, PT ;  /* 0x0000001a0300780c */ /* 0x000fc60003f46270 */
[----:B------:R0:W-:Y:S01]  /*7a20*/  @!P0 STG.E.U8 desc[UR36][R6.64+0x8], R9 ;  /* 0x0000080906008986 */ /* 0x0001e2000c101124 */
[----:B------:R-:W-:Y:S01]  /*7a30*/  ISETP.LT.OR P0, PT, R0, 0x9, !P3 ;  /* 0x000000090000780c */ /* 0x000fe20005f01670 */
[----:B-1----:R-:W-:Y:S01]  /*7a40*/  @!P4 IMAD R11, R128, R139, RZ ;  /* 0x0000008b800bc224 */ /* 0x002fe200078e02ff */
[----:B------:R-:W-:-:S03]  /*7a50*/  ISETP.GE.AND P3, PT, R3, 0x19, PT ;  /* 0x000000190300780c */ /* 0x000fc60003f66270 */
[-C--:B------:R-:W-:Y:S01]  /*7a60*/  @!P5 IMAD R129, R129, R139.reuse, RZ ;  /* 0x0000008b8181d224 */ /* 0x080fe200078e02ff */
[----:B------:R-:W-:Y:S01]  /*7a70*/  @!P4 STG.E.U8 desc[UR36][R4.64+0x10], R11 ;  /* 0x0000100b0400c986 */ /* 0x000fe2000c101124 */
[C---:B------:R-:W-:Y:S01]  /*7a80*/  ISETP.LT.OR P4, PT, R0.reuse, 0x1, !P3 ;  /* 0x000000010000780c */ /* 0x040fe20005f81670 */
[-C--:B------:R-:W-:Y:S02]  /*7a90*/  @!P1 IMAD R131, R131, R139.reuse, RZ ;  /* 0x0000008b83839224 */ /* 0x080fe400078e02ff */
[----:B------:R-:W-:Y:S01]  /*7aa0*/  @!P5 STG.E.U8 desc[UR36][R4.64+0x11], R129 ;  /* 0x000011810400d986 */ /* 0x000fe2000c101124 */
[----:B------:R-:W-:Y:S02]  /*7ab0*/  ISETP.LT.OR P5, PT, R0, 0x1, !P2 ;  /* 0x000000010000780c */ /* 0x000fe400057a1670 */
[----:B0-----:R-:W-:Y:S01]  /*7ac0*/  @!P0 IMAD R9, R130, R139, RZ ;  /* 0x0000008b82098224 */ /* 0x001fe200078e02ff */
[----:B------:R-:W-:Y:S01]  /*7ad0*/  @!P1 STG.E.U8 desc[UR36][R6.64+0x11], R131 ;  /* 0x0000118306009986 */ /* 0x000fe2000c101124 */
[----:B------:R-:W-:-:S02]  /*7ae0*/  ISETP.LT.OR P2, PT, R0, 0x9, !P2 ;  /* 0x000000090000780c */ /* 0x000fc40005741670 */
[C---:B------:R-:W-:Y:S01]  /*7af0*/  ISETP.GE.AND P1, PT, R3.reuse, 0x22, PT ;  /* 0x000000220300780c */ /* 0x040fe20003f26270 */
[----:B------:R0:W-:Y:S01]  /*7b00*/  @!P0 STG.E.U8 desc[UR36][R6.64+0x10], R9 ;  /* 0x0000100906008986 */ /* 0x0001e2000c101124 */
[----:B------:R-:W-:Y:S01]  /*7b10*/  ISETP.LT.OR P0, PT, R0, 0x9, !P3 ;  /* 0x000000090000780c */ /* 0x000fe20005f01670 */
[----:B------:R-:W-:Y:S01]  /*7b20*/  @!P4 IMAD R13, R132, R139, RZ ;  /* 0x0000008b840dc224 */ /* 0x000fe200078e02ff */
[----:B------:R-:W-:-:S03]  /*7b30*/  ISETP.GE.AND P3, PT, R3, 0x21, PT ;  /* 0x000000210300780c */ /* 0x000fc60003f66270 */
[-C--:B------:R-:W-:Y:S01]  /*7b40*/  @!P5 IMAD R133, R133, R139.reuse, RZ ;  /* 0x0000008b8585d224 */ /* 0x080fe200078e02ff */
[----:B------:R-:W-:Y:S01]  /*7b50*/  @!P4 STG.E.U8 desc[UR36][R4.64+0x18], R13 ;  /* 0x0000180d0400c986 */ /* 0x000fe2000c101124 */
[C---:B------:R-:W-:Y:S02]  /*7b60*/  ISETP.LT.OR P4, PT, R0.reuse, 0x1, !P3 ;  /* 0x000000010000780c */ /* 0x040fe40005f81670 */
[-C--:B------:R-:W-:Y:S01]  /*7b70*/  @!P2 IMAD R135, R135, R139.reuse, RZ ;  /* 0x0000008b8787a224 */ /* 0x080fe200078e02ff */
        /* <DEDUP_REMOVED lines=18> */
[----:B------:R-:W-:-:S02]  /*7ca0*/  ISETP.GE.AND P1, PT, R3, 0x32, PT ;  /* 0x000000320300780c */ /* 0x000fc40003f26270 */
[C---:B------:R-:W-:Y:S01]  /*7cb0*/  ISETP.LT.OR P2, PT, R0.reuse, 0x9, !P2 ;  /* 0x000000090000780c */ /* 0x040fe20005741670 */
[----:B------:R0:W-:Y:S01]  /*7cc0*/  @!P0 STG.E.U8 desc[UR36][R6.64+0x20], R9 ;  /* 0x0000200906008986 */ /* 0x0001e2000c101124 */
[----:B------:R-:W-:Y:S01]  /*7cd0*/  ISETP.LT.OR P0, PT, R0, 0x9, !P3 ;  /* 0x000000090000780c */ /* 0x000fe20005f01670 */
[----:B------:R-:W-:Y:S01]  /*7ce0*/  @!P4 IMAD R13, R108, R139, RZ ;  /* 0x0000008b6c0dc224 */ /* 0x000fe200078e02ff */
[----:B------:R-:W-:-:S03]  /*7cf0*/  ISETP.GE.AND P3, PT, R3, 0x31, PT ;  /* 0x000000310300780c */ /* 0x000fc60003f66270 */
[----:B------:R-:W-:Y:S01]  /*7d00*/  @!P5 IMAD R109, R109, R139, RZ ;  /* 0x0000008b6d6dd224 */ /* 0x000fe200078e02ff */
[----:B------:R-:W-:Y:S01]  /*7d10*/  @!P4 STG.E.U8 desc[UR36][R4.64+0x28], R13 ;  /* 0x0000280d0400c986 */ /* 0x000fe2000c101124 */
[----:B------:R-:W-:-:S03]  /*7d20*/  ISETP.LT.OR P4, PT, R0, 0x1, !P3 ;  /* 0x000000010000780c */ /* 0x000fc60005f81670 */
[----:B------:R-:W-:Y:S01]  /*7d30*/  @!P5 STG.E.U8 desc[UR36][R4.64+0x29], R109 ;  /* 0x0000296d0400d986 */ /* 0x000fe2000c101124 */
[C---:B------:R-:W-:Y:S01]  /*7d40*/  ISETP.LT.OR P5, PT, R0.reuse, 0x1, !P1 ;  /* 0x000000010000780c */ /* 0x040fe20004fa1670 */
[-C--:B------:R-:W-:Y:S01]  /*7d50*/  @!P2 IMAD R111, R111, R139.reuse, RZ ;  /* 0x0000008b6f6fa224 */ /* 0x080fe200078e02ff */
[----:B------:R-:W-:Y:S01]  /*7d60*/  ISETP.LT.OR P1, PT, R0, 0x9, !P1 ;  /* 0x000000090000780c */ /* 0x000fe20004f21670 */
[----:B0-----:R-:W-:-:S03]  /*7d70*/  @!P0 IMAD R9, R110, R139, RZ ;  /* 0x0000008b6e098224 */ /* 0x001fc600078e02ff */
[----:B------:R-:W-:Y:S01]  /*7d80*/  @!P2 STG.E.U8 desc[UR36][R6.64+0x29], R111 ;  /* 0x0000296f0600a986 */ /* 0x000fe2000c101124 */
[----:B------:R-:W-:Y:S02]  /*7d90*/  ISETP.GE.AND P2, PT, R3, 0x3a, PT ;  /* 0x0000003a0300780c */ /* 0x000fe40003f46270 */
[-C--:B------:R-:W-:Y:S01]  /*7da0*/  @!P4 IMAD R11, R112, R139.reuse, RZ ;  /* 0x0000008b700bc224 */ /* 0x080fe200078e02ff */
[----:B------:R0:W-:Y:S01]  /*7db0*/  @!P0 STG.E.U8 desc[UR36][R6.64+0x28], R9 ;  /* 0x0000280906008986 */ /* 0x0001e2000c101124 */
[----:B------:R-:W-:Y:S02]  /*7dc0*/  ISETP.LT.OR P0, PT, R0, 0x9, !P3 ;  /* 0x000000090000780c */ /* 0x000fe40005f01670 */
[-C--:B------:R-:W-:Y:S01]  /*7dd0*/  @!P5 IMAD R113, R113, R139.reuse, RZ ;  /* 0x0000008b7171d224 */ /* 0x080fe200078e02ff */
[----:B------:R-:W-:Y:S01]  /*7de0*/  ISETP.GE.AND P3, PT, R3, 0x39, PT ;  /* 0x000000390300780c */ /* 0x000fe20003f66270 */
[----:B------:R-:W-:Y:S01]  /*7df0*/  @!P4 STG.E.U8 desc[UR36][R4.64+0x30], R11 ;  /* 0x0000300b0400c986 */ /* 0x000fe2000c101124 */
[----:B------:R-:W-:-:S02]  /*7e00*/  @!P1 IMAD R115, R115, R139, RZ ;  /* 0x0000008b73739224 */ /* 0x000fc400078e02ff */
[C---:B------:R-:W-:Y:S01]  /*7e10*/  ISETP.LT.OR P4, PT, R0.reuse, 0x1, !P3 ;  /* 0x000000010000780c */ /* 0x040fe20005f81670 */
[----:B------:R-:W-:Y:S01]  /*7e20*/  @!P5 STG.E.U8 desc[UR36][R4.64+0x31], R113 ;  /* 0x000031710400d986 */ /* 0x000fe2000c101124 */
[C---:B------:R-:W-:Y:S02]  /*7e30*/  ISETP.LT.OR P5, PT, R0.reuse, 0x1, !P2 ;  /* 0x000000010000780c */ /* 0x040fe400057a1670 */
[----:B------:R-:W-:Y:S01]  /*7e40*/  ISETP.LT.OR P2, PT, R0, 0x9, !P2 ;  /* 0x000000090000780c */ /* 0x000fe20005741670 */
[----:B------:R-:W-:Y:S01]  /*7e50*/  @!P1 STG.E.U8 desc[UR36][R6.64+0x31], R115 ;  /* 0x0000317306009986 */ /* 0x000fe2000c101124 */
[----:B0-----:R-:W-:Y:S01]  /*7e60*/  @!P0 IMAD R9, R114, R139, RZ ;  /* 0x0000008b72098224 */ /* 0x001fe200078e02ff */
[----:B------:R-:W-:-:S04]  /*7e70*/  ISETP.GE.AND P1, PT, R3, 0x42, PT ;  /* 0x000000420300780c */ /* 0x000fc80003f26270 */
[----:B------:R0:W-:Y:S01]  /*7e80*/  @!P0 STG.E.U8 desc[UR36][R6.64+0x30], R9 ;  /* 0x0000300906008986 */ /* 0x0001e2000c101124 */
[----:B------:R-:W-:Y:S01]  /*7e90*/  ISETP.LT.OR P0, PT, R0, 0x9, !P3 ;  /* 0x000000090000780c */ /* 0x000fe20005f01670 */
[-C--:B------:R-:W-:Y:S01]  /*7ea0*/  @!P4 IMAD R13, R116, R139.reuse, RZ ;  /* 0x0000008b740dc224 */ /* 0x080fe200078e02ff */
[----:B------:R-:W-:Y:S01]  /*7eb0*/  ISETP.GE.AND P3, PT, R3, 0x41, PT ;  /* 0x000000410300780c */ /* 0x000fe20003f66270 */
[-C--:B------:R-:W-:Y:S02]  /*7ec0*/  @!P5 IMAD R117, R117, R139.reuse, RZ ;  /* 0x0000008b7575d224 */ /* 0x080fe400078e02ff */
[----:B------:R-:W-:Y:S01]  /*7ed0*/  @!P2 IMAD R119, R119, R139, RZ ;  /* 0x0000008b7777a224 */ /* 0x000fe200078e02ff */
[----:B------:R-:W-:Y:S01]  /*7ee0*/  @!P4 STG.E.U8 desc[UR36][R4.64+0x38], R13 ;  /* 0x0000380d0400c986 */ /* 0x000fe2000c101124 */
[----:B------:R-:W-:-:S03]  /*7ef0*/  ISETP.LT.OR P4, PT, R0, 0x1, !P3 ;  /* 0x000000010000780c */ /* 0x000fc60005f81670 */
[----:B------:R-:W-:Y:S01]  /*7f00*/  @!P5 STG.E.U8 desc[UR36][R4.64+0x39], R117 ;  /* 0x000039750400d986 */ /* 0x000fe2000c101124 */
[----:B------:R-:W-:Y:S02]  /*7f10*/  ISETP.LT.OR P5, PT, R0, 0x1, !P1 ;  /* 0x000000010000780c */ /* 0x000fe40004fa1670 */
[-C--:B0-----:R-:W-:Y:S01]  /*7f20*/  @!P0 IMAD R9, R118, R139.reuse, RZ ;  /* 0x0000008b76098224 */ /* 0x081fe200078e02ff */
[----:B------:R-:W-:Y:S01]  /*7f30*/  @!P2 STG.E.U8 desc[UR36][R6.64+0x39], R119 ;  /* 0x000039770600a986 */ /* 0x000fe2000c101124 */
[C---:B------:R-:W-:Y:S02]  /*7f40*/  ISETP.LT.OR P1, PT, R0.reuse, 0x9, !P1 ;  /* 0x000000090000780c */ /* 0x040fe40004f21670 */
        /* <DEDUP_REMOVED lines=75> */
[-C--:B------:R-:W-:Y:S01]  /*8400*/  @!P5 IMAD R77, R77, R139.reuse, RZ ;  /* 0x0000008b4d4dd224 */ /* 0x080fe200078e02ff */
[----:B------:R-:W-:Y:S01]  /*8410*/  @!P4 STG.E.U8 desc[UR36][R4.64+0x68], R13 ;  /* 0x0000680d0400c986 */ /* 0x000fe2000c101124 */
[C---:B------:R-:W-:Y:S02]  /*8420*/  ISETP.LT.OR P4, PT, R0.reuse, 0x1, !P1 ;  /* 0x000000010000780c */ /* 0x040fe40004f81670 */
[C---:B------:R-:W-:Y:S01]  /*8430*/  ISETP.LT.OR P1, PT, R0.reuse, 0x9, !P1 ;  /* 0x000000090000780c */ /* 0x040fe20004f21670 */
[----:B------:R-:W-:Y:S01]  /*8440*/  @!P5 STG.E.U8 desc[UR36][R4.64+0x69], R77 ;  /* 0x0000694d0400d986 */ /* 0x000fe2000c101124 */
[C---:B------:R-:W-:Y:S01]  /*8450*/  ISETP.LT.OR P5, PT, R0.reuse, 0x1, !P2 ;  /* 0x000000010000780c */ /* 0x040fe200057a1670 */
[-C--:B------:R-:W-:Y:S01]  /*8460*/  @!P3 IMAD R79, R79, R139.reuse, RZ ;  /* 0x0000008b4f4fb224 */ /* 0x080fe200078e02ff */
[----:B------:R-:W-:Y:S01]  /*8470*/  ISETP.LT.OR P2, PT, R0, 0x9, !P2 ;  /* 0x000000090000780c */ /* 0x000fe20005741670 */
[----:B0-----:R-:W-:-:S03]  /*8480*/  @!P0 IMAD R9, R78, R139, RZ ;  /* 0x0000008b4e098224 */ /* 0x001fc600078e02ff */
[----:B------:R-:W-:Y:S01]  /*8490*/  @!P3 STG.E.U8 desc[UR36][R6.64+0x69], R79 ;  /* 0x0000694f0600b986 */ /* 0x000fe2000c101124 */
[C---:B------:R-:W-:Y:S02]  /*84a0*/  ISETP.GE.AND P3, PT, R3.reuse, 0x79, PT ;  /* 0x000000790300780c */ /* 0x040fe40003f66270 */
[-C--:B------:R-:W-:Y:S01]  /*84b0*/  @!P4 IMAD R11, R80, R139.reuse, RZ ;  /* 0x0000008b500bc224 */ /* 0x080fe200078e02ff */
[----:B------:R0:W-:Y:S01]  /*84c0*/  @!P0 STG.E.U8 desc[UR36][R6.64+0x68], R9 ;  /* 0x0000680906008986 */ /* 0x0001e2000c101124 */
[----:B------:R-:W-:Y:S02]  /*84d0*/  ISETP.GE.AND P0, PT, R3, 0x7a, PT ;  /* 0x0000007a0300780c */ /* 0x000fe40003f06270 */
[-C--:B------:R-:W-:Y:S01]  /*84e0*/  @!P5 IMAD R81, R81, R139.reuse, RZ ;  /* 0x0000008b5151d224 */ /* 0x080fe200078e02ff */
[----:B------:R-:W-:Y:S01]  /*84f0*/  @!P4 STG.E.U8 desc[UR36][R4.64+0x70], R11 ;  /* 0x0000700b0400c986 */ /* 0x000fe2000c101124 */
[C---:B------:R-:W-:Y:S01]  /*8500*/  ISETP.LT.OR P4, PT, R0.reuse, 0x1, !P3 ;  /* 0x000000010000780c */ /* 0x040fe20005f81670 */
[-C--:B------:R-:W-:Y:S01]  /*8510*/  @!P2 IMAD R83, R83, R139.reuse, RZ ;  /* 0x0000008b5353a224 */ /* 0x080fe200078e02ff */
[C---:B------:R-:W-:Y:S01]  /*8520*/  ISETP.LT.OR P3, PT, R0.reuse, 0x9, !P3 ;  /* 0x000000090000780c */ /* 0x040fe20005f61670 */
[----:B------:R-:W-:Y:S01]  /*8530*/  @!P5 STG.E.U8 desc[UR36][R4.64+0x71], R81 ;  /* 0x000071510400d986 */ /* 0x000fe2000c101124 */
[----:B------:R-:W-:Y:S01]  /*8540*/  ISETP.LT.OR P5, PT, R0, 0x1, !P0 ;  /* 0x000000010000780c */ /* 0x000fe200047a1670 */
[----:B0-----:R-:W-:-:S02]  /*8550*/  @!P1 IMAD R9, R82, R139, RZ ;  /* 0x0000008b52099224 */ /* 0x001fc400078e02ff */
[----:B------:R-:W-:Y:S01]  /*8560*/  @!P2 STG.E.U8 desc[UR36][R6.64+0x71], R83 ;  /* 0x000071530600a986 */ /* 0x000fe2000c101124 */
[----:B------:R-:W-:Y:S02]  /*8570*/  ISETP.LT.OR P2, PT, R0, 0x9, !P0 ;  /* 0x000000090000780c */ /* 0x000fe40004741670 */
[C---:B------:R-:W-:Y:S01]  /*8580*/  ISETP.GE.AND P0, PT, R3.reuse, 0x82, PT ;  /* 0x000000820300780c */ /* 0x040fe20003f06270 */
[----:B------:R0:W-:Y:S02]  /*8590*/  @!P1 STG.E.U8 desc[UR36][R6.64+0x70], R9 ;  /* 0x0000700906009986 */ /* 0x0001e4000c101124 */
[----:B------:R-:W-:Y:S01]  /*85a0*/  @!P4 IMAD R13, R84, R139, RZ ;  /* 0x0000008b540dc224 */ /* 0x000fe200078e02ff */
[----:B------:R-:W-:-:S03]  /*85b0*/  ISETP.GE.AND P1, PT, R3, 0x81, PT ;  /* 0x000000810300780c */ /* 0x000fc60003f26270 */
[-C--:B------:R-:W-:Y:S01]  /*85c0*/  @!P5 IMAD R85, R85, R139.reuse, RZ ;  /* 0x0000008b5555d224 */ /* 0x080fe200078e02ff */
[----:B------:R-:W-:Y:S01]  /*85d0*/  @!P4 STG.E.U8 desc[UR36][R4.64+0x78], R13 ;  /* 0x0000780d0400c986 */ /* 0x000fe2000c101124 */
[C---:B------:R-:W-:Y:S02]  /*85e0*/  ISETP.LT.OR P4, PT, R0.reuse, 0x1, !P0 ;  /* 0x000000010000780c */ /* 0x040fe40004781670 */
[C---:B------:R-:W-:Y:S01]  /*85f0*/  ISETP.LT.OR P0, PT, R0.reuse, 0x9, !P0 ;  /* 0x000000090000780c */ /* 0x040fe20004701670 */
[----:B------:R-:W-:Y:S01]  /*8600*/  @!P5 STG.E.U8 desc[UR36][R4.64+0x79], R85 ;  /* 0x000079550400d986 */ /* 0x000fe2000c101124 */
[----:B------:R-:W-:Y:S01]  /*8610*/  ISETP.LT.OR P5, PT, R0, 0x1, !P1 ;  /* 0x000000010000780c */ /* 0x000fe20004fa1670 */
[-C--:B0-----:R-:W-:Y:S01]  /*8620*/  @!P3 IMAD R9, R86, R139.reuse, RZ ;  /* 0x0000008b5609b224 */ /* 0x081fe200078e02ff */
[----:B------:R-:W-:Y:S01]  /*8630*/  ISETP.LT.OR P1, PT, R0, 0x9, !P1 ;  /* 0x000000090000780c */ /* 0x000fe20004f21670 */
[----:B------:R-:W-:-:S03]  /*8640*/  @!P2 IMAD R87, R87, R139, RZ ;  /* 0x0000008b5757a224 */ /* 0x000fc600078e02ff */
[----:B------:R0:W-:Y:S01]  /*8650*/  @!P3 STG.E.U8 desc[UR36][R6.64+0x78], R9 ;  /* 0x000078090600b986 */ /* 0x0001e2000c101124 */
[----:B------:R-:W-:Y:S02]  /*8660*/  ISETP.GE.AND P3, PT, R3, 0x89, PT ;  /* 0x000000890300780c */ /* 0x000fe40003f66270 */
[-C--:B------:R-:W-:Y:S01]  /*8670*/  @!P4 IMAD R57, R57, R139.reuse, RZ ;  /* 0x0000008b3939c224 */ /* 0x080fe200078e02ff */
[----:B------:R-:W-:Y:S01]  /*8680*/  @!P2 STG.E.U8 desc[UR36][R6.64+0x79], R87 ;  /* 0x000079570600a986 */ /* 0x000fe2000c101124 */
[----:B------:R-:W-:Y:S01]  /*8690*/  ISETP.GE.AND P2, PT, R3, 0x8a, PT ;  /* 0x0000008a0300780c */ /* 0x000fe20003f46270 */
[-C--:B------:R-:W-:Y:S02]  /*86a0*/  @!P0 IMAD R59, R59, R139.reuse, RZ ;  /* 0x0000008b3b3b8224 */ /* 0x080fe400078e02ff */
[-C--:B------:R-:W-:Y:S01]  /*86b0*/  @!P5 IMAD R11, R56, R139.reuse, RZ ;  /* 0x0000008b380bd224 */ /* 0x080fe200078e02ff */
[----:B------:R-:W-:Y:S01]  /*86c0*/  @!P4 STG.E.U8 desc[UR36][R4.64+0x81], R57 ;  /* 0x000081390400c986 */ /* 0x000fe2000c101124 */
[----:B------:R-:W-:Y:S01]  /*86d0*/  ISETP.LT.OR P4, PT, R0, 0x1, !P3 ;  /* 0x000000010000780c */ /* 0x000fe20005f81670 */
[----:B0-----:R-:W-:-:S02]  /*86e0*/  @!P1 IMAD R9, R58, R139, RZ ;  /* 0x0000008b3a099224 */ /* 0x001fc400078e02ff */
[----:B------:R-:W-:Y:S01]  /*86f0*/  @!P5 STG.E.U8 desc[UR36][R4.64+0x80], R11 ;  /* 0x0000800b0400d986 */ /* 0x000fe2000c101124 */
[C---:B------:R-:W-:Y:S02]  /*8700*/  ISETP.LT.OR P5, PT, R0.reuse, 0x1, !P2 ;  /* 0x000000010000780c */ /* 0x040fe400057a1670 */
[C---:B------:R-:W-:Y:S01]  /*8710*/  ISETP.LT.OR P3, PT, R0.reuse, 0x9, !P3 ;  /* 0x000000090000780c */ /* 0x040fe20005f61670 */
[----:B------:R0:W-:Y:S01]  /*8720*/  @!P1 STG.E.U8 desc[UR36][R6.64+0x80], R9 ;  /* 0x0000800906009986 */ /* 0x0001e2000c101124 */
[C---:B------:R-:W-:Y:S02]  /*8730*/  ISETP.GE.AND P1, PT, R3.reuse, 0x91, PT ;  /* 0x000000910300780c */ /* 0x040fe40003f26270 */
[----:B------:R-:W-:Y:S01]  /*8740*/  ISETP.LT.OR P2, PT, R0, 0x9, !P2 ;  /* 0x000000090000780c */ /* 0x000fe20005741670 */
[----:B------:R-:W-:Y:S01]  /*8750*/  @!P0 STG.E.U8 desc[UR36][R6.64+0x81], R59 ;  /* 0x0000813b06008986 */ /* 0x000fe2000c101124 */
[----:B------:R-:W-:Y:S01]  /*8760*/  ISETP.GE.AND P0, PT, R3, 0x92, PT ;  /* 0x000000920300780c */ /* 0x000fe20003f06270 */
[----:B------:R-:W-:-:S04]  /*8770*/  @!P4 IMAD R13, R60, R139, RZ ;  /* 0x0000008b3c0dc224 */ /* 0x000fc800078e02ff */
[-C--:B------:R-:W-:Y:S01]  /*8780*/  @!P5 IMAD R61, R61, R139.reuse, RZ ;  /* 0x0000008b3d3dd224 */ /* 0x080fe200078e02ff */
[----:B------:R-:W-:Y:S01]  /*8790*/  @!P4 STG.E.U8 desc[UR36][R4.64+0x88], R13 ;  /* 0x0000880d0400c986 */ /* 0x000fe2000c101124 */
[----:B------:R-:W-:Y:S01]  /*87a0*/  ISETP.LT.OR P4, PT, R0, 0x1, !P1 ;  /* 0x000000010000780c */ /* 0x000fe20004f81670 */
[-C--:B0-----:R-:W-:Y:S01]  /*87b0*/  @!P3 IMAD R9, R62, R139.reuse, RZ ;  /* 0x0000008b3e09b224 */ /* 0x081fe200078e02ff */
[C---:B------:R-:W-:Y:S01]  /*87c0*/  ISETP.LT.OR P1, PT, R0.reuse, 0x9, !P1 ;  /* 0x000000090000780c */ /* 0x040fe20004f21670 */
[----:B------:R-:W-:Y:S01]  /*87d0*/  @!P5 STG.E.U8 desc[UR36][R4.64+0x89], R61 ;  /* 0x0000893d0400d986 */ /* 0x000fe2000c101124 */
[C---:B------:R-:W-:Y:S01]  /*87e0*/  ISETP.LT.OR P5, PT, R0.reuse, 0x1, !P0 ;  /* 0x000000010000780c */ /* 0x040fe200047a1670 */
[----:B------:R-:W-:Y:S01]  /*87f0*/  @!P2 IMAD R63, R63, R139, RZ ;  /* 0x0000008b3f3fa224 */ /* 0x000fe200078e02ff */
[----:B------:R-:W-:Y:S01]  /*8800*/  ISETP.LT.OR P0, PT, R0, 0x9, !P0 ;  /* 0x000000090000780c */ /* 0x000fe20004701670 */
[----:B------:R0:W-:Y:S01]  /*8810*/  @!P3 STG.E.U8 desc[UR36][R6.64+0x88], R9 ;  /* 0x000088090600b986 */ /* 0x0001e2000c101124 */
[----:B------:R-:W-:-:S03]  /*8820*/  ISETP.GE.AND P3, PT, R3, 0x99, PT ;  /* 0x000000990300780c */ /* 0x000fc60003f66270 */
        /* <DEDUP_REMOVED lines=30> */
[-C--:B------:R-:W-:Y:S02]  /*8a10*/  @!P4 IMAD R41, R41, R139.reuse, RZ ;  /* 0x0000008b2929c224 */ /* 0x080fe400078e02ff */
[-C--:B------:R-:W-:Y:S02]  /*8a20*/  @!P1 IMAD R43, R43, R139.reuse, RZ ;  /* 0x0000008b2b2b9224 */ /* 0x080fe400078e02ff */
[-C--:B------:R-:W-:Y:S01]  /*8a30*/  @!P5 IMAD R11, R40, R139.reuse, RZ ;  /* 0x0000008b280bd224 */ /* 0x080fe200078e02ff */
[----:B------:R-:W-:Y:S01]  /*8a40*/  @!P4 STG.E.U8 desc[UR36][R4.64+0xa1], R41 ;  /* 0x0000a1290400c986 */ /* 0x000fe2000c101124 */
[----:B------:R-:W-:Y:S01]  /*8a50*/  ISETP.LT.OR P4, PT, R0, 0x1, !P2 ;  /* 0x000000010000780c */ /* 0x000fe20005781670 */
[----:B0-----:R-:W-:Y:S01]  /*8a60*/  @!P0 IMAD R9, R42, R139, RZ ;  /* 0x0000008b2a098224 */ /* 0x001fe200078e02ff */
[C---:B------:R-:W-:Y:S01]  /*8a70*/  ISETP.LT.OR P2, PT, R0.reuse, 0x9, !P2 ;  /* 0x000000090000780c */ /* 0x040fe20005741670 */
[----:B------:R-:W-:Y:S01]  /*8a80*/  @!P5 STG.E.U8 desc[UR36][R4.64+0xa0], R11 ;  /* 0x0000a00b0400d986 */ /* 0x000fe2000c101124 */
[----:B------:R-:W-:-:S02]  /*8a90*/  ISETP.LT.OR P5, PT, R0, 0x1, !P3 ;  /* 0x000000010000780c */ /* 0x000fc40005fa1670 */
        /* <DEDUP_REMOVED lines=78> */
[----:B------:R1:W-:Y:S01]  /*8f80*/  @!P4 STG.E.U8 desc[UR36][R4.64+0xd0], R11 ;  /* 0x0000d00b0400c986 */ /* 0x0003e2000c101124 */
[C---:B------:R-:W-:Y:S01]  /*8f90*/  ISETP.LT.OR P4, PT, R0.reuse, 0x1, !P3 ;  /* 0x000000010000780c */ /* 0x040fe20005f81670 */
[----:B------:R-:W-:Y:S01]  /*8fa0*/  @!P0 IMAD R35, R35, R139, RZ ;  /* 0x0000008b23238224 */ /* 0x000fe200078e02ff */
[C---:B------:R-:W-:Y:S01]  /*8fb0*/  ISETP.LT.OR P3, PT, R0.reuse, 0x9, !P3 ;  /* 0x000000090000780c */ /* 0x040fe20005f61670 */
[----:B------:R3:W-:Y:S01]  /*8fc0*/  @!P5 STG.E.U8 desc[UR36][R4.64+0xd1], R33 ;  /* 0x0000d1210400d986 */ /* 0x0007e2000c101124 */
[----:B------:R-:W-:-:S02]  /*8fd0*/  ISETP.LT.OR P5, PT, R0, 0x1, !P2 ;  /* 0x000000010000780c */ /* 0x000fc400057a1670 */
[----:B------:R-:W-:Y:S01]  /*8fe0*/  ISETP.LT.OR P2, PT, R0, 0x9, !P2 ;  /* 0x000000090000780c */ /* 0x000fe20005741670 */
[----:B------:R3:W-:Y:S04]  /*8ff0*/  @!P1 STG.E.U8 desc[UR36][R6.64+0xd0], R3 ;  /* 0x0000d00306009986 */ /* 0x0007e8000c101124 */
[----:B------:R3:W-:Y:S02]  /*9000*/  @!P0 STG.E.U8 desc[UR36][R6.64+0xd1], R35 ;  /* 0x0000d12306008986 */ /* 0x0007e4000c101124 */
[-C--:B0-----:R-:W-:Y:S02]  /*9010*/  @!P4 IMAD R9, R36, R139.reuse, RZ ;  /* 0x0000008b2409c224 */ /* 0x081fe400078e02ff */
[-C--:B-1----:R-:W-:Y:S02]  /*9020*/  @!P3 IMAD R11, R38, R139.reuse, RZ ;  /* 0x0000008b260bb224 */ /* 0x082fe400078e02ff */
[-C--:B------:R-:W-:Y:S01]  /*9030*/  @!P5 IMAD R37, R37, R139.reuse, RZ ;  /* 0x0000008b2525d224 */ /* 0x080fe200078e02ff */
[----:B------:R3:W-:Y:S01]  /*9040*/  @!P4 STG.E.U8 desc[UR36][R4.64+0xd8], R9 ;  /* 0x0000d8090400c986 */ /* 0x0007e2000c101124 */
[----:B------:R-:W-:-:S03]  /*9050*/  @!P2 IMAD R39, R39, R139, RZ ;  /* 0x0000008b2727a224 */ /* 0x000fc600078e02ff */
[----:B------:R3:W-:Y:S04]  /*9060*/  @!P5 STG.E.U8 desc[UR36][R4.64+0xd9], R37 ;  /* 0x0000d9250400d986 */ /* 0x0007e8000c101124 */
[----:B------:R3:W-:Y:S04]  /*9070*/  @!P3 STG.E.U8 desc[UR36][R6.64+0xd8], R11 ;  /* 0x0000d80b0600b986 */ /* 0x0007e8000c101124 */
[----:B------:R3:W-:Y:S02]  /*9080*/  @!P2 STG.E.U8 desc[UR36][R6.64+0xd9], R39 ;  /* 0x0000d9270600a986 */ /* 0x0007e4000c101124 */
.L_x_260:
[----:B------:R-:W-:Y:S05]  /*9090*/  BSYNC B0 ;  /* 0x0000000000007941 */ /* 0x000fea0003800000 */
.L_x_34:
[----:B------:R-:W-:Y:S01]  /*90a0*/  ULDC UR4, c[0x0][0xc] ;  /* 0x0000030000047ab9 */ /* 0x000fe20000000800 */
[----:B------:R-:W-:Y:S01]  /*90b0*/  ULDC UR5, c[0x0][0x10] ;  /* 0x0000040000057ab9 */ /* 0x000fe20000000800 */
[----:B0--3--:R-:W0:Y:S01]  /*90c0*/  LDC R3, c[0x0][0x14] ;  /* 0x00000500ff037b82 */ /* 0x009e220000000800 */
[----:B------:R-:W-:Y:S01]  /*90d0*/  UIMAD.WIDE.U32 UR4, UR4, UR5, URZ ;  /* 0x00000005040472a5 */ /* 0x000fe2000f8e003f */
[----:B------:R-:W-:Y:S01]  /*90e0*/  PRMT R0, RZ, 0x7610, R0 ;  /* 0x00007610ff007816 */ /* 0x000fe20000000000 */
[----:B------:R-:W-:Y:S02]  /*90f0*/  IMAD.MOV.U32 R138, RZ, RZ, -0x1 ;  /* 0xffffffffff8a7424 */ /* 0x000fe400078e00ff */
[----:B------:R-:W-:Y:S02]  /*9100*/  IMAD.MOV.U32 R136, RZ, RZ, -0x1 ;  /* 0xffffffffff887424 */ /* 0x000fe400078e00ff */
[----:B0-----:R-:W-:-:S04]  /*9110*/  IMAD.WIDE.U32 R16, R3, UR4, R16 ;  /* 0x0000000403107c25 */ /* 0x001fc8000f8e0010 */
[----:B------:R-:W-:Y:S01]  /*9120*/  IMAD R3, R3, UR5, RZ ;  /* 0x0000000503037c24 */ /* 0x000fe2000f8e02ff */
[----:B------:R-:W-:Y:S02]  /*9130*/  ULDC.64 UR4, c[0x0][0x650] ;  /* 0x0001940000047ab9 */ /* 0x000fe40000000a00 */
[----:B------:R-:W-:Y:S01]  /*9140*/  ISETP.GE.U32.AND P0, PT, R16, UR4, PT ;  /* 0x0000000410007c0c */ /* 0x000fe2000bf06070 */
[----:B------:R-:W-:-:S05]  /*9150*/  IMAD.IADD R17, R17, 0x1, R3 ;  /* 0x0000000111117824 */ /* 0x000fca00078e0203 */
[----:B------:R-:W-:-:S13]  /*9160*/  ISETP.GE.U32.AND.EX P0, PT, R17, UR5, PT, P0 ;  /* 0x0000000511007c0c */ /* 0x000fda000bf06100 */
[----:B------:R-:W-:Y:S05]  /*9170*/  @P0 BRA `(.L_x_261) ;  /* 0x0000000400640947 */ /* 0x000fea0003800000 */
[----:B------:R-:W0:Y:S01]  /*9180*/  S2R R12, SR_CTAID.X ;  /* 0x00000000000c7919 */ /* 0x000e220000002500 */
[----:B------:R-:W3:Y:S01]  /*9190*/  LDC.64 R10, c[0x0][0x628] ;  /* 0x00018a00ff0a7b82 */ /* 0x000ee20000000a00 */
[----:B------:R-:W-:Y:S01]  /*91a0*/  ULDC UR4, c[0x0][0x150] ;  /* 0x0000540000047ab9 */ /* 0x000fe20000000800 */
[----:B------:R-:W-:Y:S01]  /*91b0*/  IMAD.MOV.U32 R8, RZ, RZ, R16 ;  /* 0x000000ffff087224 */ /* 0x000fe200078e0010 */
[----:B------:R-:W0:Y:S01]  /*91c0*/  S2R R24, SR_CTAID.Y ;  /* 0x0000000000187919 */ /* 0x000e220000002600 */
[----:B------:R-:W-:-:S04]  /*91d0*/  IMAD.MOV.U32 R9, RZ, RZ, R17 ;  /* 0x000000ffff097224 */ /* 0x000fc800078e0011 */
[----:B------:R-:W1:Y:S08]  /*91e0*/  LDC R21, c[0x0][0x144] ;  /* 0x00005100ff157b82 */ /* 0x000e700000000800 */
[----:B------:R-:W1:Y:S08]  /*91f0*/  LDC R0, c[0x0][0x630] ;  /* 0x00018c00ff007b82 */ /* 0x000e700000000800 */
[----:B------:R-:W1:Y:S01]  /*9200*/  LDC.64 R14, c[0x0][0x620] ;  /* 0x00018800ff0e7b82 */ /* 0x000e620000000a00 */
[----:B---3--:R-:W-:-:S04]  /*9210*/  ISETP.NE.U32.AND P0, PT, R10, RZ, PT ;  /* 0x000000ff0a00720c */ /* 0x008fc80003f05070 */
[----:B------:R-:W-:Y:S02]  /*9220*/  ISETP.NE.AND.EX P0, PT, R11, RZ, PT, P0 ;  /* 0x000000ff0b00720c */ /* 0x000fe40003f05300 */
[----:B0-----:R-:W-:-:S05]  /*9230*/  I2FP.F32.U32 R3, R12 ;  /* 0x0000000c00037245 */ /* 0x001fca0000201000 */
[----:B------:R-:W-:-:S04]  /*9240*/  FMUL R3, R3, UR4 ;  /* 0x0000000403037c20 */ /* 0x000fc80008400000 */
[----:B------:R0:W3:Y:S02]  /*9250*/  F2I.U32.TRUNC.NTZ R20, R3 ;  /* 0x0000000300147305 */ /* 0x0000e4000020f000 */
[----:B------:R-:W-:Y:S05]  /*9260*/  @!P0 BRA `(.L_x_262) ;  /* 0x0000000000288947 */ /* 0x000fea0003800000 */
[----:B0-----:R-:W0:Y:S02]  /*9270*/  LDC R3, c[0x0][0x634] ;  /* 0x00018d00ff037b82 */ /* 0x001e240000000800 */
[----:B0-----:R-:W-:-:S05]  /*9280*/  IADD3 R3, P0, R16, R3, RZ ;  /* 0x0000000310037210 */ /* 0x001fca0007f1e0ff */
[----:B-1----:R-:W-:-:S04]  /*9290*/  IMAD.X R13, RZ, RZ, R17, P0 ;  /* 0x000000ffff0d7224 */ /* 0x002fc800000e0611 */
[----:B------:R-:W-:-:S04]  /*92a0*/  IMAD.WIDE.U32 R4, R13, R10, RZ ;  /* 0x0000000a0d047225 */ /* 0x000fc800078e00ff */
[----:B----4-:R-:W-:-:S04]  /*92b0*/  IMAD.WIDE.U32 R6, P0, R3, R11, R4 ;  /* 0x0000000b03067225 */ /* 0x010fc80007800004 */
[----:B------:R-:W-:-:S04]  /*92c0*/  IMAD.WIDE.U32 R4, R3, R10, RZ ;  /* 0x0000000a03047225 */ /* 0x000fc800078e00ff */
[----:B------:R-:W-:Y:S01]  /*92d0*/  IMAD.X R9, RZ, RZ, RZ, P0 ;  /* 0x000000ffff097224 */ /* 0x000fe200000e06ff */
[----:B------:R-:W-:Y:S01]  /*92e0*/  IADD3 RZ, P0, R5, R6, RZ ;  /* 0x0000000605ff7210 */ /* 0x000fe20007f1e0ff */
[----:B------:R-:W-:-:S04]  /*92f0*/  IMAD.MOV.U32 R8, RZ, RZ, R7 ;  /* 0x000000ffff087224 */ /* 0x000fc800078e0007 */
[----:B------:R-:W-:-:S08]  /*9300*/  IMAD.WIDE.U32.X R8, R13, R11, R8, P0 ;  /* 0x0000000b0d087225 */ /* 0x000fd000000e0408 */
.L_x_262:
[----:B------:R-:W2:Y:S01]  /*9310*/  LDC.64 R30, c[0x0][0x640] ;  /* 0x00019000ff1e7b82 */ /* 0x000ea20000000a00 */
[-CC-:B-1----:R-:W-:Y:S01]  /*9320*/  SHF.R.U64 R136, R8, R0.reuse, R9.reuse ;  /* 0x0000000008887219 */ /* 0x182fe20000001209 */
[----:B---3--:R-:W-:Y:S01]  /*9330*/  IMAD.MOV R20, RZ, RZ, -R20 ;  /* 0x000000ffff147224 */ /* 0x008fe200078e0a14 */
[----:B------:R-:W-:Y:S01]  /*9340*/  SHF.R.U32.HI R0, RZ, R0, R9 ;  /* 0x00000000ff007219 */ /* 0x000fe20000011609 */
[----:B------:R-:W-:Y:S01]  /*9350*/  ULDC UR4, c[0x0][0x154] ;  /* 0x0000550000047ab9 */ /* 0x000fe20000000800 */
[----:B0-----:R-:W-:Y:S01]  /*9360*/  IADD3 R3, P0, RZ, -R136, RZ ;  /* 0x80000088ff037210 */ /* 0x001fe20007f1e0ff */
[----:B------:R-:W-:Y:S02]  /*9370*/  IMAD R26, R21, R20, R12 ;  /* 0x00000014151a7224 */ /* 0x000fe400078e020c */
[----:B----4-:R-:W0:Y:S01]  /*9380*/  LDC R6, c[0x0][0x618] ;  /* 0x00018600ff067b82 */ /* 0x010e220000000800 */
[----:B------:R-:W-:Y:S02]  /*9390*/  IMAD.MOV.U32 R7, RZ, RZ, 0x1 ;  /* 0x00000001ff077424 */ /* 0x000fe400078e00ff */
[----:B------:R-:W-:-:S04]  /*93a0*/  IMAD.X R5, RZ, RZ, ~R0, P0 ;  /* 0x000000ffff057224 */ /* 0x000fc800000e0e00 */
[-C--:B------:R-:W-:Y:S01]  /*93b0*/  IMAD R0, R5, R14.reuse, RZ ;  /* 0x0000000e05007224 */ /* 0x080fe200078e02ff */
[----:B------:R-:W1:Y:S01]  /*93c0*/  LDC R8, c[0x0][0x608] ;  /* 0x00018200ff087b82 */ /* 0x000e620000000800 */
[----:B------:R-:W-:-:S04]  /*93d0*/  IMAD.WIDE.U32 R4, R3, R14, R16 ;  /* 0x0000000e03047225 */ /* 0x000fc800078e0010 */
[----:B------:R-:W-:Y:S01]  /*93e0*/  IMAD R3, R3, R15, R0 ;  /* 0x0000000f03037224 */ /* 0x000fe200078e0200 */
[----:B------:R-:W-:Y:S02]  /*93f0*/  I2FP.F32.U32 R0, R24 ;  /* 0x0000001800007245 */ /* 0x000fe40000201000 */
[----:B------:R-:W3:Y:S01]  /*9400*/  LDC R28, c[0x0][0x658] ;  /* 0x00019600ff1c7b82 */ /* 0x000ee20000000800 */
[----:B------:R-:W-:Y:S01]  /*9410*/  IMAD.IADD R3, R5, 0x1, R3 ;  /* 0x0000000105037824 */ /* 0x000fe200078e0203 */
[----:B--2---:R-:W-:Y:S01]  /*9420*/  ISETP.NE.U32.AND P0, PT, R30, RZ, PT ;  /* 0x000000ff1e00720c */ /* 0x004fe20003f05070 */
[----:B------:R-:W-:Y:S01]  /*9430*/  FMUL R0, R0, UR4 ;  /* 0x0000000400007c20 */ /* 0x000fe20008400000 */
[----:B------:R-:W-:Y:S02]  /*9440*/  IMAD.MOV.U32 R5, RZ, RZ, -0x1 ;  /* 0xffffffffff057424 */ /* 0x000fe400078e00ff */
[----:B------:R-:W-:Y:S01]  /*9450*/  ISETP.NE.AND.EX P0, PT, R31, RZ, PT, P0 ;  /* 0x000000ff1f00720c */ /* 0x000fe20003f05300 */
[----:B------:R2:W4:Y:S01]  /*9460*/  F2I.U32.TRUNC.NTZ R13, R0 ;  /* 0x00000000000d7305 */ /* 0x000522000020f000 */
[----:B------:R-:W2:Y:S01]  /*9470*/  LDC R15, c[0x0][0x148] ;  /* 0x00005200ff0f7b82 */ /* 0x000ea20000000800 */
[----:B0-----:R-:W-:-:S02]  /*9480*/  SHF.R.U64 R12, R4, R6, R3 ;  /* 0x00000006040c7219 */ /* 0x001fc40000001203 */
[----:B------:R-:W-:-:S05]  /*9490*/  SHF.R.U32.HI R3, RZ, R6, R3 ;  /* 0x00000006ff037219 */ /* 0x000fca0000011603 */
[----:B------:R-:W0:Y:S01]  /*94a0*/  LDC R20, c[0x0][0x600] ;  /* 0x00018000ff147b82 */ /* 0x000e220000000800 */
[-CC-:B-1----:R-:W-:Y:S02]  /*94b0*/  SHF.R.U64 R10, R12, R8.reuse, R3.reuse ;  /* 0x000000080c0a7219 */ /* 0x182fe40000001203 */
[----:B------:R-:W-:-:S05]  /*94c0*/  SHF.R.U32.HI R3, RZ, R8, R3 ;  /* 0x00000008ff037219 */ /* 0x000fca0000011603 */
[----:B------:R-:W1:Y:S01]  /*94d0*/  LDC R21, c[0x0][0x648] ;  /* 0x00019200ff157b82 */ /* 0x000e620000000800 */
[-C--:B---3--:R-:W-:Y:S02]  /*94e0*/  SHF.L.U32 R4, R5, R28.reuse, RZ ;  /* 0x0000001c05047219 */ /* 0x088fe400000006ff */
[-CC-:B------:R-:W-:Y:S02]  /*94f0*/  SHF.R.U64 R14, R10, R28.reuse, R3.reuse ;  /* 0x0000001c0a0e7219 */ /* 0x180fe40000001203 */
[----:B------:R-:W-:Y:S02]  /*9500*/  SHF.R.U32.HI R5, RZ, R28, R3 ;  /* 0x0000001cff057219 */ /* 0x000fe40000011603 */
[----:B------:R-:W-:Y:S01]  /*9510*/  LOP3.LUT R137, RZ, R4, RZ, 0x33, !PT ;  /* 0x00000004ff897212 */ /* 0x000fe200078e33ff */
[----:B------:R-:W3:Y:S01]  /*9520*/  LDC R25, c[0x0][0x638] ;  /* 0x00018e00ff197b82 */ /* 0x000ee20000000800 */
[----:B------:R-:W-:Y:S01]  /*9530*/  SHF.L.U32 R28, R7, R28, RZ ;  /* 0x0000001c071c7219 */ /* 0x000fe200000006ff */
[----:B------:R-:W-:-:S06]  /*9540*/  IMAD.MOV.U32 R4, RZ, RZ, R14 ;  /* 0x000000ffff047224 */ /* 0x000fcc00078e000e */
[----:B------:R-:W0:Y:S01]  /*9550*/  LDC R27, c[0x0][0x610] ;  /* 0x00018400ff1b7b82 */ /* 0x000e220000000800 */
[----:B----4-:R-:W-:Y:S05]  /*9560*/  @!P0 BRA `(.L_x_263) ;  /* 0x0000000000288947 */ /* 0x010fea0003800000 */
        /* <DEDUP_REMOVED lines=10> */
.L_x_263:
[----:B------:R-:W-:Y:S01]  /*9610*/  ISETP.NE.AND P0, PT, R2, 0x1, PT ;  /* 0x000000010200780c */ /* 0x000fe20003f05270 */
[----:B------:R-:W-:Y:S01]  /*9620*/  IMAD.MOV R13, RZ, RZ, -R13 ;  /* 0x000000ffff0d7224 */ /* 0x000fe200078e0a0d */
[----:B-12---:R-:W-:Y:S01]  /*9630*/  SHF.R.U64 R0, R4, R21, R5 ;  /* 0x0000001504007219 */ /* 0x006fe20000001205 */
[----:B0-----:R-:W-:Y:S01]  /*9640*/  VIADD R5, R20, 0xffffffff ;  /* 0xffffffff14057836 */ /* 0x001fe20000000000 */
[----:B------:R-:W-:-:S03]  /*9650*/  LOP3.LUT R137, R10, R137, RZ, 0xc0, !PT ;  /* 0x000000890a897212 */ /* 0x000fc600078ec0ff */
[----:B------:R-:W-:Y:S01]  /*9660*/  IMAD.MOV R3, RZ, RZ, -R0 ;  /* 0x000000ffff037224 */ /* 0x000fe200078e0a00 */
[----:B------:R-:W-:Y:S01]  /*9670*/  LOP3.LUT R5, R12, R5, RZ, 0xc0, !PT ;  /* 0x000000050c057212 */ /* 0x000fe200078ec0ff */
[----:B------:R-:W-:Y:S02]  /*9680*/  IMAD R137, R28, R0, R137 ;  /* 0x000000001c897224 */ /* 0x000fe400078e0289 */
[----:B---3--:R-:W-:Y:S02]  /*9690*/  IMAD R0, R3, R25, R14 ;  /* 0x0000001903007224 */ /* 0x008fe400078e020e */
[----:B------:R-:W-:Y:S02]  /*96a0*/  @P0 IMAD R26, R15, R13, R24 ;  /* 0x0000000d0f1a0224 */ /* 0x000fe400078e0218 */
[----:B------:R-:W-:Y:S02]  /*96b0*/  IMAD R4, R0, R20, R5 ;  /* 0x0000001400047224 */ /* 0x000fe400078e0205 */
[----:B------:R-:W-:-:S02]  /*96c0*/  IMAD R137, R137, R27, R26 ;  /* 0x0000001b89897224 */ /* 0x000fc400078e021a */
[----:B------:R-:W-:-:S03]  /*96d0*/  IMAD.MOV.U32 R3, RZ, RZ, 0x1 ;  /* 0x00000001ff037424 */ /* 0x000fc600078e00ff */
[----:B------:R-:W-:Y:S02]  /*96e0*/  SEL R138, R4, R137, !P0 ;  /* 0x00000089048a7207 */ /* 0x000fe40004000000 */
[----:B------:R-:W-:Y:S02]  /*96f0*/  PRMT R0, R3, 0x7610, R0 ;  /* 0x0000761003007816 */ /* 0x000fe40000000000 */
[----:B------:R-:W-:-:S07]  /*9700*/  SEL R137, R137, R4, !P0 ;  /* 0x0000000489897207 */ /* 0x000fce0004000000 */
.L_x_261:
[----:B------:R-:W-:-:S13]  /*9710*/  LOP3.LUT P0, RZ, R0, 0xff, RZ, 0xc0, !PT ;  /* 0x000000ff00ff7812 */ /* 0x000fda000780c0ff */
[----:B------:R-:W-:Y:S05]  /*9720*/  @P0 BRA `(.L_x_264) ;  /* 0xffffff7800b40947 */ /* 0x000fea000383ffff */
[----:B------:R-:W-:Y:S05]  /*9730*/  EXIT ;  /* 0x000000000000794d */ /* 0x000fea0003800000 */
.L_x_7:
[----:B0-----:R-:W-:Y:S01]  /*9740*/  ULDC.64 UR4, c[0x0][0x650] ;  /* 0x0001940000047ab9 */ /* 0x001fe20000000a00 */
        /* <DEDUP_REMOVED lines=25> */
.L_x_266:
[----:B------:R-:W0:Y:S01]  /*98e0*/  LDC.64 R28, c[0x0][0x640] ;  /* 0x00019000ff1c7b82 */ /* 0x000e220000000a00 */
[-CC-:B------:R-:W-:Y:S01]  /*98f0*/  SHF.R.U64 R22, R12, R6.reuse, R13.reuse ;  /* 0x000000060c167219 */ /* 0x180fe2000000120d */
[----:B------:R-:W-:Y:S01]  /*9900*/  IMAD.MOV.U32 R30, RZ, RZ, 0x1 ;  /* 0x00000001ff1e7424 */ /* 0x000fe200078e00ff */
[----:B------:R-:W-:Y:S02]  /*9910*/  SHF.R.U32.HI R6, RZ, R6, R13 ;  /* 0x00000006ff067219 */ /* 0x000fe4000001160d */
        /* <DEDUP_REMOVED lines=8> */
[----:B------:R-:W-:Y:S01]  /*99a0*/  IMAD.IADD R9, R9, 0x1, R11 ;  /* 0x0000000109097824 */ /* 0x000fe200078e020b */
[----:B0-----:R-:W-:-:S04]  /*99b0*/  ISETP.NE.U32.AND P0, PT, R28, RZ, PT ;  /* 0x000000ff1c00720c */ /* 0x001fc80003f05070 */
[----:B------:R-:W-:Y:S02]  /*99c0*/  ISETP.NE.AND.EX P0, PT, R29, RZ, PT, P0 ;  /* 0x000000ff1d00720c */ /* 0x000fe40003f05300 */
[----:B------:R-:W0:Y:S01]  /*99d0*/  LDC R20, c[0x0][0x600] ;  /* 0x00018000ff147b82 */ /* 0x000e220000000800 */
[-CC-:B-1----:R-:W-:Y:S01]  /*99e0*/  SHF.R.U64 R14, R8, R10.reuse, R9.reuse ;  /* 0x0000000a080e7219 */ /* 0x182fe20000001209 */
[----:B------:R-:W-:Y:S01]  /*99f0*/  IMAD.MOV.U32 R8, RZ, RZ, -0x1 ;  /* 0xffffffffff087424 */ /* 0x000fe200078e00ff */
[----:B------:R-:W-:-:S05]  /*9a00*/  SHF.R.U32.HI R9, RZ, R10, R9 ;  /* 0x0000000aff097219 */ /* 0x000fca0000011609 */
[----:B------:R-:W1:Y:S01]  /*9a10*/  LDC R26, c[0x0][0x648] ;  /* 0x00019200ff1a7b82 */ /* 0x000e620000000800 */
[-CC-:B--2---:R-:W-:Y:S02]  /*9a20*/  SHF.R.U64 R21, R14, R12.reuse, R9.reuse ;  /* 0x0000000c0e157219 */ /* 0x184fe40000001209 */
[----:B------:R-:W-:-:S05]  /*9a30*/  SHF.R.U32.HI R6, RZ, R12, R9 ;  /* 0x0000000cff067219 */ /* 0x000fca0000011609 */
[----:B------:R-:W2:Y:S01]  /*9a40*/  LDC R27, c[0x0][0x638] ;  /* 0x00018e00ff1b7b82 */ /* 0x000ea20000000800 */
[-C--:B---3--:R-:W-:Y:S02]  /*9a50*/  SHF.L.U32 R8, R8, R25.reuse, RZ ;  /* 0x0000001908087219 */ /* 0x088fe400000006ff */
[-CC-:B------:R-:W-:Y:S02]  /*9a60*/  SHF.R.U64 R23, R21, R25.reuse, R6.reuse ;  /* 0x0000001915177219 */ /* 0x180fe40000001206 */
[----:B------:R-:W-:Y:S02]  /*9a70*/  LOP3.LUT R32, RZ, R8, RZ, 0x33, !PT ;  /* 0x00000008ff207212 */ /* 0x000fe400078e33ff */
[----:B------:R-:W-:Y:S01]  /*9a80*/  SHF.R.U32.HI R9, RZ, R25, R6 ;  /* 0x00000019ff097219 */ /* 0x000fe20000011606 */
[----:B------:R-:W3:Y:S01]  /*9a90*/  LDC R31, c[0x0][0x610] ;  /* 0x00018400ff1f7b82 */ /* 0x000ee20000000800 */
[----:B------:R-:W-:Y:S01]  /*9aa0*/  IMAD.MOV.U32 R8, RZ, RZ, R23 ;  /* 0x000000ffff087224 */ /* 0x000fe200078e0017 */
[----:B------:R-:W-:Y:S06]  /*9ab0*/  @!P0 BRA `(.L_x_267) ;  /* 0x0000000000288947 */ /* 0x000fec0003800000 */
        /* <DEDUP_REMOVED lines=10> */
.L_x_267:
[----:B------:R-:W-:Y:S02]  /*9b60*/  ISETP.NE.AND P0, PT, R2, 0x1, PT ;  /* 0x000000010200780c */ /* 0x000fe40003f05270 */
[----:B-1----:R-:W-:Y:S01]  /*9b70*/  SHF.R.U64 R6, R8, R26, R9 ;  /* 0x0000001a08067219 */ /* 0x002fe20000001209 */
[----:B0-----:R-:W-:Y:S01]  /*9b80*/  VIADD R9, R20, 0xffffffff ;  /* 0xffffffff14097836 */ /* 0x001fe20000000000 */
[----:B------:R-:W-:Y:S02]  /*9b90*/  SHF.L.U32 R30, R30, R25, RZ ;  /* 0x000000191e1e7219 */ /* 0x000fe400000006ff */
[----:B------:R-:W-:Y:S01]  /*9ba0*/  LOP3.LUT R5, R21, R32, RZ, 0xc0, !PT ;  /* 0x0000002015057212 */ /* 0x000fe200078ec0ff */
[----:B------:R-:W-:-:S04]  /*9bb0*/  IMAD.MOV R8, RZ, RZ, -R6 ;  /* 0x000000ffff087224 */ /* 0x000fc800078e0a06 */
[----:B------:R-:W-:Y:S01]  /*9bc0*/  IMAD R6, R30, R6, R5 ;  /* 0x000000061e067224 */ /* 0x000fe200078e0205 */
[----:B------:R-:W-:Y:S01]  /*9bd0*/  LOP3.LUT R5, R14, R9, RZ, 0xc0, !PT ;  /* 0x000000090e057212 */ /* 0x000fe200078ec0ff */
[----:B------:R-:W-:Y:S02]  /*9be0*/  @P0 IMAD R3, R7, R24, R4 ;  /* 0x0000001807030224 */ /* 0x000fe400078e0204 */
[----:B--2---:R-:W-:Y:S02]  /*9bf0*/  IMAD R4, R8, R27, R23 ;  /* 0x0000001b08047224 */ /* 0x004fe400078e0217 */
[----:B---3--:R-:W-:Y:S02]  /*9c00*/  IMAD R3, R6, R31, R3 ;  /* 0x0000001f06037224 */ /* 0x008fe400078e0203 */
[----:B------:R-:W-:Y:S02]  /*9c10*/  IMAD R4, R4, R20, R5 ;  /* 0x0000001404047224 */ /* 0x000fe400078e0205 */
[----:B------:R-:W-:-:S02]  /*9c20*/  IMAD.MOV.U32 R8, RZ, RZ, 0x1 ;  /* 0x00000001ff087424 */ /* 0x000fc400078e00ff */
[----:B------:R-:W-:Y:S01]  /*9c30*/  IMAD.MOV.U32 R6, RZ, RZ, R22 ;  /* 0x000000ffff067224 */ /* 0x000fe200078e0016 */
[----:B------:R-:W-:Y:S02]  /*9c40*/  SEL R20, R4, R3, !P0 ;  /* 0x0000000304147207 */ /* 0x000fe40004000000 */
[----:B------:R-:W-:-:S07]  /*9c50*/  SEL R21, R3, R4, !P0 ;  /* 0x0000000403157207 */ /* 0x000fce0004000000 */
.L_x_265:
[----:B------:R-:W-:-:S08]  /*9c60*/  NOP ;  /* 0x0000000000007918 */ /* 0x000fd00000000000 */
[----:B------:R-:W0:-:S00]  /*9c70*/  USETMAXREG.DEALLOC.CTAPOOL 0x28 ;  /* 0x00000028000079c8 */ /* 0x000e0000080e0500 */
[----:B0-----:R-:W-:-:S13]  /*9c80*/  ISETP.NE.AND P0, PT, R0, RZ, PT ;  /* 0x000000ff0000720c */ /* 0x001fda0003f05270 */
[----:B------:R-:W-:Y:S05]  /*9c90*/  @P0 EXIT ;  /* 0x000000000000094d */ /* 0x000fea0003800000 */
[----:B------:R-:W-:Y:S01]  /*9ca0*/  LOP3.LUT P0, RZ, R8, 0xff, RZ, 0xc0, !PT ;  /* 0x000000ff08ff7812 */ /* 0x000fe2000780c0ff */
[----:B------:R-:W-:Y:S02]  /*9cb0*/  IMAD.MOV.U32 R0, RZ, RZ, 0x1 ;  /* 0x00000001ff007424 */ /* 0x000fe400078e00ff */
[----:B------:R-:W-:-:S10]  /*9cc0*/  IMAD.MOV.U32 R3, RZ, RZ, RZ ;  /* 0x000000ffff037224 */ /* 0x000fd400078e00ff */
[----:B------:R-:W-:Y:S05]  /*9cd0*/  @!P0 BRA `(.L_x_268) ;  /* 0x0000000c00448947 */ /* 0x000fea0003800000 */
[----:B------:R-:W0:Y:S01]  /*9ce0*/  LDC R0, c[0x0][0x28c] ;  /* 0x0000a300ff007b82 */ /* 0x000e220000000800 */
[----:B------:R-:W1:Y:S01]  /*9cf0*/  S2R R9, SR_CgaCtaId ;  /* 0x0000000000097919 */ /* 0x000e620000008800 */
[----:B------:R-:W-:Y:S01]  /*9d00*/  ULDC UR5, c[0x0][0x658] ;  /* 0x0001960000057ab9 */ /* 0x000fe20000000800 */
[----:B------:R-:W-:Y:S01]  /*9d10*/  UMOV UR7, 0xffffffff ;  /* 0xffffffff00077882 */ /* 0x000fe20000000000 */
[----:B------:R-:W-:Y:S01]  /*9d20*/  ULDC UR6, c[0x0][0xc] ;  /* 0x0000030000067ab9 */ /* 0x000fe20000000800 */
[----:B------:R-:W-:Y:S01]  /*9d30*/  USHF.L.U32 UR8, UR7, UR5, URZ ;  /* 0x0000000507087299 */ /* 0x000fe2000800063f */
[----:B------:R-:W-:Y:S01]  /*9d40*/  IMAD.MOV.U32 R12, RZ, RZ, 0x3800 ;  /* 0x00003800ff0c7424 */ /* 0x000fe200078e00ff */
[----:B------:R-:W-:Y:S01]  /*9d50*/  UMOV UR9, 0x1 ;  /* 0x0000000100097882 */ /* 0x000fe20000000000 */
[----:B------:R-:W-:Y:S01]  /*9d60*/  ULDC UR7, c[0x0][0x10] ;  /* 0x0000040000077ab9 */ /* 0x000fe20000000800 */
[----:B------:R-:W-:Y:S01]  /*9d70*/  USHF.L.U32 UR18, UR9, UR5, URZ ;  /* 0x0000000509127299 */ /* 0x000fe2000800063f */
[----:B------:R-:W-:Y:S01]  /*9d80*/  BSSY B0, `(.L_x_268) ;  /* 0x00000c6000007945 */ /* 0x000fe20003800000 */
[----:B------:R-:W-:Y:S01]  /*9d90*/  UIMAD.WIDE.U32 UR6, UR6, UR7, URZ ;  /* 0x00000007060672a5 */ /* 0x000fe2000f8e003f */
[----:B------:R-:W-:Y:S01]  /*9da0*/  IMAD.MOV.U32 R11, RZ, RZ, 0x1 ;  /* 0x00000001ff0b7424 */ /* 0x000fe200078e00ff */
[----:B------:R-:W-:Y:S01]  /*9db0*/  ULDC UR5, c[0x0][0x14] ;  /* 0x0000050000057ab9 */ /* 0x000fe20000000800 */
[----:B------:R-:W-:Y:S01]  /*9dc0*/  LOP3.LUT R8, R19, 0x2, RZ, 0xfc, !PT ;  /* 0x0000000213087812 */ /* 0x000fe200078efcff */
[----:B------:R-:W-:-:S02]  /*9dd0*/  UIMAD.WIDE.U32 UR22, UR6, UR5, URZ ;  /* 0x00000005061672a5 */ /* 0x000fc4000f8e003f */
[----:B------:R-:W-:Y:S01]  /*9de0*/  UIMAD UR13, UR7, UR5, URZ ;  /* 0x00000005070d72a4 */ /* 0x000fe2000f8e023f */
[----:B------:R-:W-:Y:S01]  /*9df0*/  ULDC UR4, c[0x0][0x600] ;  /* 0x0001800000047ab9 */ /* 0x000fe20000000800 */
[----:B------:R-:W-:Y:S02]  /*9e00*/  ULOP3.LUT UR17, URZ, UR8, URZ, 0x33, !UPT ;  /* 0x000000083f117292 */ /* 0x000fe4000f8e333f */
[----:B------:R-:W-:Y:S01]  /*9e10*/  UIADD3 UR4, UR4, -0x1, URZ ;  /* 0xffffffff04047890 */ /* 0x000fe2000fffe03f */
[----:B0-----:R-:W-:Y:S01]  /*9e20*/  VIADD R0, R0, 0x7f ;  /* 0x0000007f00007836 */ /* 0x001fe20000000000 */
[----:B------:R-:W-:Y:S01]  /*9e30*/  UIADD3 UR13, UR23, UR13, URZ ;  /* 0x0000000d170d7290 */ /* 0x000fe2000fffe03f */
[----:B------:R-:W-:-:S03]  /*9e40*/  ULDC.64 UR24, c[0x0][0x198] ;  /* 0x0000660000187ab9 */ /* 0x000fc60000000a00 */
[----:B------:R-:W-:-:S04]  /*9e50*/  SHF.R.S32.HI R3, RZ, 0x1f, R0 ;  /* 0x0000001fff037819 */ /* 0x000fc80000011400 */
[----:B------:R-:W-:Y:S01]  /*9e60*/  LEA.HI R3, R3, R0, RZ, 0x7 ;  /* 0x0000000003037211 */ /* 0x000fe200078f38ff */
[----:B------:R-:W-:Y:S01]  /*9e70*/  IMAD.MOV.U32 R0, RZ, RZ, 0x1 ;  /* 0x00000001ff007424 */ /* 0x000fe200078e00ff */
[----:B-1----:R-:W-:Y:S02]  /*9e80*/  LOP3.LUT R9, R9, 0x1, RZ, 0xc0, !PT ;  /* 0x0000000109097812 */ /* 0x002fe400078ec0ff */
[----:B------:R-:W-:Y:S01]  /*9e90*/  SHF.R.S32.HI R10, RZ, 0x7, R3 ;  /* 0x00000007ff0a7819 */ /* 0x000fe20000011403 */
[----:B------:R-:W-:Y:S02]  /*9ea0*/  IMAD.MOV.U32 R3, RZ, RZ, RZ ;  /* 0x000000ffff037224 */ /* 0x000fe400078e00ff */
[----:B------:R-:W-:Y:S02]  /*9eb0*/  IMAD R12, R9, R12, 0x14100 ;  /* 0x00014100090c7424 */ /* 0x000fe400078e020c */
[----:B------:R-:W-:-:S07]  /*9ec0*/  VIADD R13, R10, 0x1 ;  /* 0x000000010a0d7836 */ /* 0x000fce0000000000 */
.L_x_279:
[----:B------:R-:W-:-:S03]  /*9ed0*/  UMOV UR5, 0xffffffff ;  /* 0xffffffff00057882 */ /* 0x000fc60000000000 */
[----:B------:R-:W-:Y:S05]  /*9ee0*/  BRA.DIV UR5, `(.L_x_269) ;  /* 0x0000000e05cc7947 */ /* 0x000fea000b800000 */
[----:B------:R-:W-:-:S13]  /*9ef0*/  ELECT P6, URZ, PT ;  /* 0x00000000003f782f */ /* 0x000fda00038c0000 */
.L_x_291:
[----:B------:R-:W0:Y:S01]  /*9f00*/  LDC R4, c[0x0][0x28c] ;  /* 0x0000a300ff047b82 */ /* 0x000e220000000800 */
[----:B------:R-:W-:Y:S01]  /*9f10*/  BSSY B1, `(.L_x_270) ;  /* 0x0000039000017945 */ /* 0x000fe20003800000 */
[----:B0-----:R-:W-:-:S13]  /*9f20*/  ISETP.LT.OR P6, PT, R4, 0x1, !P6 ;  /* 0x000000010400780c */ /* 0x001fda00077c1670 */
[----:B------:R-:W-:Y:S05]  /*9f30*/  @P6 BRA `(.L_x_271) ;  /* 0x0000000000d86947 */ /* 0x000fea0003800000 */
[----:B------:R-:W-:Y:S02]  /*9f40*/  IMAD R20, R20, 0x2, R9 ;  /* 0x0000000214147824 */ /* 0x000fe400078e0209 */
[----:B------:R-:W-:Y:S02]  /*9f50*/  IMAD.SHL.U32 R21, R21, 0x80, RZ ;  /* 0x0000008015157824 */ /* 0x000fe400078e00ff */
[----:B------:R-:W-:Y:S02]  /*9f60*/  IMAD.MOV.U32 R24, RZ, RZ, RZ ;  /* 0x000000ffff187224 */ /* 0x000fe400078e00ff */
[----:B------:R-:W-:Y:S02]  /*9f70*/  IMAD.MOV.U32 R4, RZ, RZ, R13 ;  /* 0x000000ffff047224 */ /* 0x000fe400078e000d */
[----:B------:R-:W-:Y:S02]  /*9f80*/  IMAD.MOV.U32 R5, RZ, RZ, R0 ;  /* 0x000000ffff057224 */ /* 0x000fe400078e0000 */
[----:B------:R-:W-:-:S02]  /*9f90*/  IMAD.MOV.U32 R7, RZ, RZ, R3 ;  /* 0x000000ffff077224 */ /* 0x000fc400078e0003 */
[----:B------:R-:W-:-:S07]  /*9fa0*/  IMAD R20, R20, 0x70, RZ ;  /* 0x0000007014147824 */ /* 0x000fce00078e02ff */
.L_x_274:
[----:B------:R-:W0:Y:S01]  /*9fb0*/  S2R R15, SR_CgaCtaId ;  /* 0x00000000000f7919 */ /* 0x000e220000008800 */
[----:B------:R-:W-:Y:S02]  /*9fc0*/  MOV R14, 0x400 ;  /* 0x00000400000e7802 */ /* 0x000fe40000000f00 */
[----:B------:R-:W-:Y:S02]  /*9fd0*/  LOP3.LUT P1, RZ, R18, 0x7f, RZ, 0xc0, !PT ;  /* 0x0000007f12ff7812 */ /* 0x000fe4000782c0ff */
[----:B0-----:R-:W-:Y:S02]  /*9fe0*/  LEA R22, R15, R14, 0x18 ;  /* 0x0000000e0f167211 */ /* 0x001fe400078ec0ff */
[----:B------:R-:W-:-:S09]  /*9ff0*/  SHF.L.U32 R14, R5, 0x1f, RZ ;  /* 0x0000001f050e7819 */ /* 0x000fd200000006ff */
[----:B------:R-:W0:Y:S01]  /*a000*/  @!P1 LDC R15, c[0x0][0x500] ;  /* 0x00014000ff0f9b82 */ /* 0x000e220000000800 */
[----:B------:R-:W-:-:S04]  /*a010*/  IMAD R23, R7, 0x8, R22 ;  /* 0x0000000807177824 */ /* 0x000fc800078e0216 */
[----:B------:R-:W1:Y:S02]  /*a020*/  SYNCS.PHASECHK.TRANS64.TRYWAIT P0, [R23+URZ+0x28], R14 ;  /* 0x0000280e170075a7 */ /* 0x000e64000800017f */
[----:B-1----:R-:W-:Y:S05]  /*a030*/  @!P0 BRA `(.L_x_272) ;  /* 0x0000000c00988947 */ /* 0x002fea0003800000 */
.L_x_292:
[----:B-1----:R-:W-:Y:S01]  /*a040*/  PRMT R14, R8, 0x9910, RZ ;  /* 0x00009910080e7816 */ /* 0x002fe200000000ff */
[----:B0-----:R0:W-:Y:S03]  /*a050*/  @!P1 SYNCS.ARRIVE.TRANS64 RZ, [R23+URZ], R15 ;  /* 0x0000000f17ff99a7 */ /* 0x0011e6000800003f */
[----:B------:R-:W-:-:S13]  /*a060*/  ISETP.NE.AND P0, PT, R14, 0x2, PT ;  /* 0x000000020e00780c */ /* 0x000fda0003f05270 */
[----:B0-----:R-:W-:Y:S05]  /*a070*/  @P0 BRA `(.L_x_273) ;  /* 0x0000000000040947 */ /* 0x001fea0003800000 */
[----:B------:R-:W-:Y:S01]  /*a080*/  BPT.TRAP 0x1 ;  /* 0x000000040000795c */ /* 0x000fe20000300000 */
.L_x_273:
[----:B------:R-:W-:Y:S01]  /*a090*/  IMAD R14, R7, 0x4000, R22 ;  /* 0x00004000070e7824 */ /* 0x000fe200078e0216 */
[----:B------:R-:W-:Y:S01]  /*a0a0*/  R2UR UR19, R22 ;  /* 0x00000000161372ca */ /* 0x000fe200000e0000 */
[----:B------:R-:W-:Y:S01]  /*a0b0*/  VIADD R4, R4, 0xffffffff ;  /* 0xffffffff04047836 */ /* 0x000fe20000000000 */
[----:B------:R-:W-:Y:S01]  /*a0c0*/  R2UR UR9, R23 ;  /* 0x00000000170972ca */ /* 0x000fe200000e0000 */
[----:B------:R-:W-:Y:S01]  /*a0d0*/  UIADD3 UR6, UP0, UR24, 0xf0, URZ ;  /* 0x000000f018067890 */ /* 0x000fe2000ff1e03f */
[----:B------:R-:W-:Y:S01]  /*a0e0*/  R2UR UR5, R14 ;  /* 0x000000000e0572ca */ /* 0x000fe200000e0000 */
[----:B------:R-:W-:Y:S01]  /*a0f0*/  IMAD R14, R7, 0x7000, R12 ;  /* 0x00007000070e7824 */ /* 0x000fe200078e020c */
[----:B------:R-:W-:Y:S01]  /*a100*/  R2UR UR11, R21 ;  /* 0x00000000150b72ca */ /* 0x000fe200000e0000 */
[----:B------:R-:W-:Y:S01]  /*a110*/  UIADD3 UR26, UP1, UR24, 0x1f0, URZ ;  /* 0x000001f0181a7890 */ /* 0x000fe2000ff3e03f */
[----:B------:R-:W-:Y:S01]  /*a120*/  R2UR UR10, R24 ;  /* 0x00000000180a72ca */ /* 0x000fe200000e0000 */
[----:B------:R-:W-:Y:S01]  /*a130*/  UIADD3.X UR7, URZ, UR25, URZ, UP0, !UPT ;  /* 0x000000193f077290 */ /* 0x000fe200087fe43f */
[----:B------:R-:W-:Y:S01]  /*a140*/  R2UR UR8, R14 ;  /* 0x000000000e0872ca */ /* 0x000fe200000e0000 */
[----:B------:R-:W-:Y:S01]  /*a150*/  VIADD R7, R7, 0x1 ;  /* 0x0000000107077836 */ /* 0x000fe20000000000 */
[----:B------:R-:W-:Y:S01]  /*a160*/  R2UR UR12, R6 ;  /* 0x00000000060c72ca */ /* 0x000fe200000e0000 */
[----:B------:R-:W-:Y:S01]  /*a170*/  UIADD3.X UR27, URZ, UR25, URZ, UP1, !UPT ;  /* 0x000000193f1b7290 */ /* 0x000fe20008ffe43f */
[----:B------:R-:W-:Y:S01]  /*a180*/  R2UR UR20, R20 ;  /* 0x00000000141472ca */ /* 0x000fe200000e0000 */
[----:B------:R-:W-:Y:S01]  /*a190*/  UMOV UR14, 0x0 ;  /* 0x00000000000e7882 */ /* 0x000fe20000000000 */
[----:B------:R-:W-:Y:S01]  /*a1a0*/  ISETP.GT.AND P1, PT, R4, 0x1, PT ;  /* 0x000000010400780c */ /* 0x000fe20003f24270 */
[----:B------:R-:W-:Y:S01]  /*a1b0*/  UIADD3 UR16, UR5, 0x100, URZ ;  /* 0x0000010005107890 */ /* 0x000fe2000fffe03f */
[C---:B------:R-:W-:Y:S01]  /*a1c0*/  ISETP.NE.AND P0, PT, R7.reuse, 0x5, PT ;  /* 0x000000050700780c */ /* 0x040fe20003f05270 */
[----:B------:R-:W-:Y:S01]  /*a1d0*/  UMOV UR15, 0x10000000 ;  /* 0x10000000000f7882 */ /* 0x000fe20000000000 */
[----:B------:R-:W-:Y:S01]  /*a1e0*/  UMOV UR21, 0x30000 ;  /* 0x0003000000157882 */ /* 0x000fe20000000000 */
[----:B------:R-:W-:Y:S01]  /*a1f0*/  VIADD R24, R24, 0x80 ;  /* 0x0000008018187836 */ /* 0x000fe20000000000 */
[----:B------:R-:W-:Y:S01]  /*a200*/  SEL R14, RZ, 0x1, P0 ;  /* 0x00000001ff0e7807 */ /* 0x000fe20000000000 */
[----:B------:R-:W-:Y:S01]  /*a210*/  UIADD3 UR5, UR19, UR8, URZ ;  /* 0x0000000813057290 */ /* 0x000fe2000fffe03f */
[----:B------:R-:W-:-:S02]  /*a220*/  SEL R7, R7, RZ, P0 ;  /* 0x000000ff07077207 */ /* 0x000fc40000000000 */
[----:B------:R-:W-:Y:S01]  /*a230*/  UMOV UR8, UR16 ;  /* 0x0000001000087c82 */ /* 0x000fe20008000000 */
[----:B------:R-:W-:Y:S01]  /*a240*/  LOP3.LUT R5, R5, R14, RZ, 0x3c, !PT ;  /* 0x0000000e05057212 */ /* 0x000fe200078e3cff */
[----:B------:R0:W-:Y:S02]  /*a250*/  UTMALDG.3D [UR8], [UR6], desc[UR14] ;  /* 0x00000e08060075b4 */ /* 0x0001e40008011000 */
[----:B0-----:R-:W-:Y:S01]  /*a260*/  UMOV UR11, UR20 ;  /* 0x00000014000b7c82 */ /* 0x001fe20008000000 */
[----:B------:R-:W-:Y:S02]  /*a270*/  UMOV UR8, UR5 ;  /* 0x0000000500087c82 */ /* 0x000fe40008000000 */
[----:B------:R0:W-:Y:S02]  /*a280*/  UTMALDG.3D.MULTICAST [UR8], [UR26], UR21, desc[UR14] ;  /* 0x00000e081a0073b4 */ /* 0x0001e40008011815 */
[----:B0-----:R-:W-:Y:S05]  /*a290*/  @P1 BRA `(.L_x_274) ;  /* 0xfffffffc00441947 */ /* 0x001fea000383ffff */
.L_x_271:
[----:B------:R-:W-:Y:S05]  /*a2a0*/  BSYNC B1 ;  /* 0x0000000000017941 */ /* 0x000fea0003800000 */
.L_x_270:
[----:B------:R-:W-:Y:S01]  /*a2b0*/  LOP3.LUT P1, RZ, R11, 0xff, RZ, 0xc0, !PT ;  /* 0x000000ff0bff7812 */ /* 0x000fe2000782c0ff */
[C---:B------:R-:W-:Y:S01]  /*a2c0*/  IMAD.IADD R6, R10.reuse, 0x1, R3 ;  /* 0x000000010a067824 */ /* 0x040fe200078e0203 */
[----:B------:R-:W-:Y:S01]  /*a2d0*/  ULDC.64 UR6, c[0x0][0x650] ;  /* 0x0001940000067ab9 */ /* 0x000fe20000000a00 */
[----:B------:R-:W-:Y:S01]  /*a2e0*/  ISETP.GE.U32.AND P2, PT, R10, 0x5, PT ;  /* 0x000000050a00780c */ /* 0x000fe20003f46070 */
[----:B------:R-:W-:Y:S01]  /*a2f0*/  BSSY B1, `(.L_x_275) ;  /* 0x000006c000017945 */ /* 0x000fe20003800000 */
[----:B------:R-:W-:Y:S01]  /*a300*/  IMAD.MOV.U32 R21, RZ, RZ, -0x1 ;  /* 0xffffffffff157424 */ /* 0x000fe200078e00ff */
[----:B------:R-:W-:Y:S01]  /*a310*/  ISETP.GT.U32.AND P0, PT, R6, 0x4, PT ;  /* 0x000000040600780c */ /* 0x000fe20003f04070 */
[----:B------:R-:W-:Y:S01]  /*a320*/  IMAD.MOV.U32 R20, RZ, RZ, -0x1 ;  /* 0xffffffffff147424 */ /* 0x000fe200078e00ff */
[----:B------:R-:W-:Y:S02]  /*a330*/  PRMT R11, RZ, 0x7610, R11 ;  /* 0x00007610ff0b7816 */ /* 0x000fe4000000000b */
[----:B------:R-:W-:-:S03]  /*a340*/  ISETP.LT.U32.AND P0, PT, R10, 0x5, P0 ;  /* 0x000000050a00780c */ /* 0x000fc60000701070 */
[----:B------:R-:W0:Y:S01]  /*a350*/  @P1 S2R R5, SR_CgaCtaId ;  /* 0x0000000000051919 */ /* 0x000e220000008800 */
[----:B------:R-:W-:-:S04]  /*a360*/  @P1 MOV R4, 0x400 ;  /* 0x0000040000041802 */ /* 0x000fc80000000f00 */
[----:B0-----:R-:W-:Y:S01]  /*a370*/  @P1 LEA R3, R5, R4, 0x18 ;  /* 0x0000000405031211 */ /* 0x001fe200078ec0ff */
[----:B------:R-:W-:-:S03]  /*a380*/  IMAD.WIDE.U32 R4, R6, -0x33333333, RZ ;  /* 0xcccccccd06047825 */ /* 0x000fc600078e00ff */
[----:B------:R0:W-:Y:S01]  /*a390*/  @P1 SYNCS.ARRIVE.TRANS64.A1T0 RZ, [R3+URZ+0x68], RZ ;  /* 0x000068ff03ff19a7 */ /* 0x0001e2000810003f */
[----:B------:R-:W-:Y:S02]  /*a3a0*/  IADD3 R16, P1, R16, UR22, RZ ;  /* 0x0000001610107c10 */ /* 0x000fe4000ff3e0ff */
[----:B------:R-:W-:Y:S02]  /*a3b0*/  SHF.R.U32.HI R5, RZ, 0x2, R5 ;  /* 0x00000002ff057819 */ /* 0x000fe40000011605 */
[----:B------:R-:W-:Y:S02]  /*a3c0*/  IADD3.X R17, R17, UR13, RZ, P1, !PT ;  /* 0x0000000d11117c10 */ /* 0x000fe40008ffe4ff */
[----:B------:R-:W-:Y:S02]  /*a3d0*/  PRMT R4, RZ, 0x7610, R4 ;  /* 0x00007610ff047816 */ /* 0x000fe40000000004 */
[----:B0-----:R-:W-:Y:S02]  /*a3e0*/  SEL R3, RZ, 0x1, !P0 ;  /* 0x00000001ff037807 */ /* 0x001fe40004000000 */
[----:B------:R-:W-:-:S02]  /*a3f0*/  ISETP.GE.U32.AND P0, PT, R16, UR6, PT ;  /* 0x0000000610007c0c */ /* 0x000fc4000bf06070 */
[----:B------:R-:W-:Y:S01]  /*a400*/  LOP3.LUT R0, R0, R3, RZ, 0x3c, !PT ;  /* 0x0000000300007212 */ /* 0x000fe200078e3cff */
[----:B------:R-:W-:Y:S01]  /*a410*/  IMAD R3, R5, -0x5, R6 ;  /* 0xfffffffb05037824 */ /* 0x000fe200078e0206 */
[----:B------:R-:W-:Y:S01]  /*a420*/  ISETP.GE.U32.AND.EX P0, PT, R17, UR7, PT, P0 ;  /* 0x0000000711007c0c */ /* 0x000fe2000bf06100 */
[----:B------:R-:W-:Y:S01]  /*a430*/  IMAD.MOV.U32 R6, RZ, RZ, -0x1 ;  /* 0xffffffffff067424 */ /* 0x000fe200078e00ff */
[----:B------:R-:W-:-:S11]  /*a440*/  @P2 LOP3.LUT R0, R0, 0x1, R5, 0x78, !PT ;  /* 0x0000000100002812 */ /* 0x000fd600078e7805 */
[----:B------:R-:W-:Y:S05]  /*a450*/  @P0 BRA `(.L_x_276) ;  /* 0x0000000400540947 */ /* 0x000fea0003800000 */
[----:B------:R-:W0:Y:S01]  /*a460*/  S2R R15, SR_CTAID.X ;  /* 0x00000000000f7919 */ /* 0x000e220000002500 */
[----:B------:R-:W-:Y:S01]  /*a470*/  ULDC.64 UR6, c[0x0][0x628] ;  /* 0x00018a0000067ab9 */ /* 0x000fe20000000a00 */
[----:B------:R-:W-:Y:S01]  /*a480*/  ULDC UR8, c[0x0][0x630] ;  /* 0x00018c0000087ab9 */ /* 0x000fe20000000800 */
[----:B------:R-:W-:Y:S01]  /*a490*/  ISETP.NE.U32.AND P0, PT, RZ, UR6, PT ;  /* 0x00000006ff007c0c */ /* 0x000fe2000bf05070 */
[----:B------:R-:W1:Y:S01]  /*a4a0*/  S2R R20, SR_CTAID.Y ;  /* 0x0000000000147919 */ /* 0x000e620000002600 */
[----:B------:R-:W-:Y:S01]  /*a4b0*/  ULDC UR9, c[0x0][0x150] ;  /* 0x0000540000097ab9 */ /* 0x000fe20000000800 */
[----:B------:R-:W-:Y:S01]  /*a4c0*/  IMAD.MOV.U32 R4, RZ, RZ, R16 ;  /* 0x000000ffff047224 */ /* 0x000fe200078e0010 */
[----:B------:R-:W-:Y:S01]  /*a4d0*/  ISETP.NE.AND.EX P0, PT, RZ, UR7, PT, P0 ;  /* 0x00000007ff007c0c */ /* 0x000fe2000bf05300 */
[----:B------:R-:W-:Y:S01]  /*a4e0*/  IMAD.MOV.U32 R5, RZ, RZ, R17 ;  /* 0x000000ffff057224 */ /* 0x000fe200078e0011 */
[----:B0-----:R-:W-:-:S11]  /*a4f0*/  I2FP.F32.U32 R22, R15 ;  /* 0x0000000f00167245 */ /* 0x001fd60000201000 */
[----:B------:R-:W-:Y:S05]  /*a500*/  @!P0 BRA `(.L_x_277) ;  /* 0x0000000000288947 */ /* 0x000fea0003800000 */
[----:B------:R-:W-:Y:S02]  /*a510*/  ULDC UR5, c[0x0][0x634] ;  /* 0x00018d0000057ab9 */ /* 0x000fe40000000800 */
[----:B------:R-:W-:-:S05]  /*a520*/  IADD3 R5, P0, R16, UR5, RZ ;  /* 0x0000000510057c10 */ /* 0x000fca000ff1e0ff */
[----:B------:R-:W-:-:S04]  /*a530*/  IMAD.X R21, RZ, RZ, R17, P0 ;  /* 0x000000ffff157224 */ /* 0x000fc800000e0611 */
[----:B------:R-:W-:-:S04]  /*a540*/  IMAD.WIDE.U32 R6, R21, UR6, RZ ;  /* 0x0000000615067c25 */ /* 0x000fc8000f8e00ff */
[----:B------:R-:W-:-:S04]  /*a550*/  IMAD.WIDE.U32 R6, P0, R5, UR7, R6 ;  /* 0x0000000705067c25 */ /* 0x000fc8000f800006 */
[----:B------:R-:W-:-:S04]  /*a560*/  IMAD.WIDE.U32 R4, R5, UR6, RZ ;  /* 0x0000000605047c25 */ /* 0x000fc8000f8e00ff */
[----:B------:R-:W-:Y:S01]  /*a570*/  IMAD.MOV.U32 R4, RZ, RZ, R7 ;  /* 0x000000ffff047224 */ /* 0x000fe200078e0007 */
[----:B------:R-:W-:Y:S01]  /*a580*/  IADD3 RZ, P1, R5, R6, RZ ;  /* 0x0000000605ff7210 */ /* 0x000fe20007f3e0ff */
[----:B------:R-:W-:-:S04]  /*a590*/  IMAD.X R5, RZ, RZ, RZ, P0 ;  /* 0x000000ffff057224 */ /* 0x000fc800000e06ff */
[----:B------:R-:W-:-:S08]  /*a5a0*/  IMAD.WIDE.U32.X R4, R21, UR7, R4, P1 ;  /* 0x0000000715047c25 */ /* 0x000fd000088e0404 */
.L_x_277:
[--C-:B------:R-:W-:Y:S01]  /*a5b0*/  SHF.R.U64 R14, R4, UR8, R5.reuse ;  /* 0x00000008040e7c19 */ /* 0x100fe20008001205 */
[----:B------:R-:W-:Y:S01]  /*a5c0*/  FMUL R22, R22, UR9 ;  /* 0x0000000916167c20 */ /* 0x000fe20008400000 */
[----:B------:R-:W-:Y:S01]  /*a5d0*/  SHF.R.U32.HI R4, RZ, UR8, R5 ;  /* 0x00000008ff047c19 */ /* 0x000fe20008011605 */
[----:B------:R-:W0:Y:S01]  /*a5e0*/  LDC R6, c[0x0][0x144] ;  /* 0x00005100ff067b82 */ /* 0x000e220000000800 */
[----:B------:R-:W-:Y:S01]  /*a5f0*/  IADD3 R5, P0, RZ, -R14, RZ ;  /* 0x8000000eff057210 */ /* 0x000fe20007f1e0ff */
[----:B------:R-:W-:Y:S01]  /*a600*/  ULDC UR5, c[0x0][0x154] ;  /* 0x0000550000057ab9 */ /* 0x000fe20000000800 */
[----:B-1----:R-:W-:Y:S01]  /*a610*/  I2FP.F32.U32 R7, R20 ;  /* 0x0000001400077245 */ /* 0x002fe20000201000 */
[----:B------:R-:W1:Y:S01]  /*a620*/  F2I.U32.TRUNC.NTZ R22, R22 ;  /* 0x0000001600167305 */ /* 0x000e62000020f000 */
[----:B------:R-:W-:Y:S01]  /*a630*/  ULDC.64 UR6, c[0x0][0x620] ;  /* 0x0001880000067ab9 */ /* 0x000fe20000000a00 */
[----:B------:R-:W-:Y:S01]  /*a640*/  IMAD.X R4, RZ, RZ, ~R4, P0 ;  /* 0x000000ffff047224 */ /* 0x000fe200000e0e04 */
[----:B------:R-:W-:Y:S01]  /*a650*/  ISETP.NE.AND P2, PT, R2, 0x1, PT ;  /* 0x000000010200780c */ /* 0x000fe20003f45270 */
[----:B------:R-:W-:Y:S01]  /*a660*/  FMUL R23, R7, UR5 ;  /* 0x0000000507177c20 */ /* 0x000fe20008400000 */
[----:B------:R-:W2:Y:S01]  /*a670*/  LDC R25, c[0x0][0x148] ;  /* 0x00005200ff197b82 */ /* 0x000ea20000000800 */
[----:B------:R-:W-:Y:S01]  /*a680*/  IMAD R4, R4, UR6, RZ ;  /* 0x0000000604047c24 */ /* 0x000fe2000f8e02ff */
[----:B------:R-:W-:-:S03]  /*a690*/  ULDC UR5, c[0x0][0x618] ;  /* 0x0001860000057ab9 */ /* 0x000fc60000000800 */
[----:B------:R-:W3:Y:S01]  /*a6a0*/  F2I.U32.TRUNC.NTZ R23, R23 ;  /* 0x0000001700177305 */ /* 0x000ee2000020f000 */
[C---:B------:R-:W-:Y:S02]  /*a6b0*/  IMAD R7, R5.reuse, UR7, R4 ;  /* 0x0000000705077c24 */ /* 0x040fe4000f8e0204 */
[----:B------:R-:W-:Y:S01]  /*a6c0*/  IMAD.WIDE.U32 R4, R5, UR6, R16 ;  /* 0x0000000605047c25 */ /* 0x000fe2000f8e0010 */
[----:B------:R-:W-:Y:S02]  /*a6d0*/  ULDC.64 UR6, c[0x0][0x640] ;  /* 0x0001900000067ab9 */ /* 0x000fe40000000a00 */
[----:B------:R-:W-:Y:S01]  /*a6e0*/  ISETP.NE.U32.AND P0, PT, RZ, UR6, PT ;  /* 0x00000006ff007c0c */ /* 0x000fe2000bf05070 */
[----:B------:R-:W-:Y:S02]  /*a6f0*/  IMAD.IADD R5, R5, 0x1, R7 ;  /* 0x0000000105057824 */ /* 0x000fe400078e0207 */
[----:B-1----:R-:W-:Y:S01]  /*a700*/  IMAD.MOV R22, RZ, RZ, -R22 ;  /* 0x000000ffff167224 */ /* 0x002fe200078e0a16 */
[----:B------:R-:W-:-:S02]  /*a710*/  ISETP.NE.AND.EX P0, PT, RZ, UR7, PT, P0 ;  /* 0x00000007ff007c0c */ /* 0x000fc4000bf05300 */
[----:B------:R-:W-:Y:S01]  /*a720*/  SHF.R.U64 R21, R4, UR5, R5 ;  /* 0x0000000504157c19 */ /* 0x000fe20008001205 */
[----:B0-----:R-:W-:Y:S01]  /*a730*/  IMAD R15, R6, R22, R15 ;  /* 0x00000016060f7224 */ /* 0x001fe200078e020f */
[----:B------:R-:W-:Y:S01]  /*a740*/  SHF.R.U32.HI R4, RZ, UR5, R5 ;  /* 0x00000005ff047c19 */ /* 0x000fe20008011605 */
[----:B------:R-:W-:Y:S01]  /*a750*/  ULDC UR5, c[0x0][0x608] ;  /* 0x0001820000057ab9 */ /* 0x000fe20000000800 */
[----:B---3--:R-:W-:Y:S02]  /*a760*/  IMAD.MOV R6, RZ, RZ, -R23 ;  /* 0x000000ffff067224 */ /* 0x008fe400078e0a17 */
[--C-:B------:R-:W-:Y:S02]  /*a770*/  SHF.R.U64 R22, R21, UR5, R4.reuse ;  /* 0x0000000515167c19 */ /* 0x100fe40008001204 */
[----:B------:R-:W-:Y:S01]  /*a780*/  SHF.R.U32.HI R5, RZ, UR5, R4 ;  /* 0x00000005ff057c19 */ /* 0x000fe20008011604 */
[----:B------:R-:W-:Y:S01]  /*a790*/  ULDC UR5, c[0x0][0x658] ;  /* 0x0001960000057ab9 */ /* 0x000fe20000000800 */
[----:B--2---:R-:W-:-:S02]  /*a7a0*/  @P2 IMAD R15, R25, R6, R20 ;  /* 0x00000006190f2224 */ /* 0x004fc400078e0214 */
[--C-:B------:R-:W-:Y:S02]  /*a7b0*/  SHF.R.U64 R20, R22, UR5, R5.reuse ;  /* 0x0000000516147c19 */ /* 0x100fe40008001205 */
[----:B------:R-:W-:-:S03]  /*a7c0*/  SHF.R.U32.HI R23, RZ, UR5, R5 ;  /* 0x00000005ff177c19 */ /* 0x000fc60008011605 */
[----:B------:R-:W-:Y:S02]  /*a7d0*/  IMAD.MOV.U32 R6, RZ, RZ, R20 ;  /* 0x000000ffff067224 */ /* 0x000fe400078e0014 */
[----:B------:R-:W-:Y:S01]  /*a7e0*/  IMAD.MOV.U32 R5, RZ, RZ, R23 ;  /* 0x000000ffff057224 */ /* 0x000fe200078e0017 */
[----:B------:R-:W-:Y:S06]  /*a7f0*/  @!P0 BRA `(.L_x_278) ;  /* 0x00000000002c8947 */ /* 0x000fec0003800000 */
        /* <DEDUP_REMOVED lines=9> */
[----:B------:R-:W-:-:S04]  /*a890*/  IMAD.WIDE.U32.X R4, R23, UR7, R4, P1 ;  /* 0x0000000717047c25 */ /* 0x000fc800088e0404 */
[----:B------:R-:W-:-:S07]  /*a8a0*/  IMAD.MOV.U32 R6, RZ, RZ, R4 ;  /* 0x000000ffff067224 */ /* 0x000fce00078e0004 */
.L_x_278:
[----:B------:R-:W-:Y:S01]  /*a8b0*/  ULDC UR5, c[0x0][0x648] ;  /* 0x0001920000057ab9 */ /* 0x000fe20000000800 */
[----:B------:R-:W-:Y:S01]  /*a8c0*/  LOP3.LUT R4, R22, UR17, RZ, 0xc0, !PT ;  /* 0x0000001116047c12 */ /* 0x000fe2000f8ec0ff */
[----:B------:R-:W-:Y:S01]  /*a8d0*/  ULDC UR6, c[0x0][0x610] ;  /* 0x0001840000067ab9 */ /* 0x000fe20000000800 */
[----:B------:R-:W-:Y:S01]  /*a8e0*/  SHF.R.U64 R5, R6, UR5, R5 ;  /* 0x0000000506057c19 */ /* 0x000fe20008001205 */
[----:B------:R-:W-:Y:S01]  /*a8f0*/  ULDC UR5, c[0x0][0x638] ;  /* 0x00018e0000057ab9 */ /* 0x000fe20000000800 */
[----:B------:R-:W-:-:S03]  /*a900*/  LOP3.LUT R21, R21, UR4, RZ, 0xc0, !PT ;  /* 0x0000000415157c12 */ /* 0x000fc6000f8ec0ff */
[----:B------:R-:W-:Y:S02]  /*a910*/  IMAD.MOV R7, RZ, RZ, -R5 ;  /* 0x000000ffff077224 */ /* 0x000fe400078e0a05 */
[----:B------:R-:W-:Y:S02]  /*a920*/  IMAD R4, R5, UR18, R4 ;  /* 0x0000001205047c24 */ /* 0x000fe4000f8e0204 */
[----:B------:R-:W-:Y:S01]  /*a930*/  IMAD R20, R7, UR5, R20 ;  /* 0x0000000507147c24 */ /* 0x000fe2000f8e0214 */
[----:B------:R-:W-:Y:S01]  /*a940*/  ULDC UR5, c[0x0][0x600] ;  /* 0x0001800000057ab9 */ /* 0x000fe20000000800 */
[----:B------:R-:W-:Y:S02]  /*a950*/  IMAD R15, R4, UR6, R15 ;  /* 0x00000006040f7c24 */ /* 0x000fe4000f8e020f */
[----:B------:R-:W-:Y:S02]  /*a960*/  IMAD R6, R20, UR5, R21 ;  /* 0x0000000514067c24 */ /* 0x000fe4000f8e0215 */
[----:B------:R-:W-:-:S03]  /*a970*/  IMAD.MOV.U32 R4, RZ, RZ, 0x1 ;  /* 0x00000001ff047424 */ /* 0x000fc600078e00ff */
[----:B------:R-:W-:Y:S02]  /*a980*/  SEL R20, R6, R15, !P2 ;  /* 0x0000000f06147207 */ /* 0x000fe40005000000 */
[----:B------:R-:W-:Y:S01]  /*a990*/  SEL R21, R15, R6, !P2 ;  /* 0x000000060f157207 */ /* 0x000fe20005000000 */
[----:B------:R-:W-:-:S07]  /*a9a0*/  IMAD.MOV.U32 R6, RZ, RZ, R14 ;  /* 0x000000ffff067224 */ /* 0x000fce00078e000e */
.L_x_276:
[----:B------:R-:W-:Y:S05]  /*a9b0*/  BSYNC B1 ;  /* 0x0000000000017941 */ /* 0x000fea0003800000 */
.L_x_275:
[----:B------:R-:W-:-:S13]  /*a9c0*/  LOP3.LUT P0, RZ, R4, 0xff, RZ, 0xc0, !PT ;  /* 0x000000ff04ff7812 */ /* 0x000fda000780c0ff */
[----:B------:R-:W-:Y:S05]  /*a9d0*/  @P0 BRA `(.L_x_279) ;  /* 0xfffffff4003c0947 */ /* 0x000fea000383ffff */
[----:B------:R-:W-:Y:S05]  /*a9e0*/  BSYNC B0 ;  /* 0x0000000000007941 */ /* 0x000fea0003800000 */
.L_x_268:
[----:B------:R-:W-:-:S03]  /*a9f0*/  UMOV UR5, 0xffffffff ;  /* 0xffffffff00057882 */ /* 0x000fc60000000000 */
[----:B------:R-:W-:Y:S05]  /*aa00*/  BRA.DIV UR5, `(.L_x_280) ;  /* 0x0000000605387947 */ /* 0x000fea000b800000 */
[----:B------:R-:W-:-:S13]  /*aa10*/  ELECT P6, URZ, PT ;  /* 0x00000000003f782f */ /* 0x000fda00038c0000 */
.L_x_295:
[----:B------:R-:W-:Y:S04]  /*aa20*/  BSSY B0, `(.L_x_281) ;  /* 0x0000034000007945 */ /* 0x000fe80003800000 */
[----:B------:R-:W-:Y:S05]  /*aa30*/  @!P6 BRA `(.L_x_282) ;  /* 0x0000000000c8e947 */ /* 0x000fea0003800000 */
[----:B------:R-:W-:-:S04]  /*aa40*/  LOP3.LUT R19, R19, 0x2, RZ, 0xfc, !PT ;  /* 0x0000000213137812 */ /* 0x000fc800078efcff */
[----:B------:R-:W-:-:S13]  /*aa50*/  ISETP.NE.AND P0, PT, R19, 0x3, PT ;  /* 0x000000031300780c */ /* 0x000fda0003f05270 */
[----:B------:R-:W-:Y:S05]  /*aa60*/  @!P0 BRA `(.L_x_283) ;  /* 0x0000000000048947 */ /* 0x000fea0003800000 */
[----:B------:R-:W-:Y:S01]  /*aa70*/  BPT.TRAP 0x1 ;  /* 0x000000040000795c */ /* 0x000fe20000300000 */
.L_x_283:
[----:B------:R-:W0:Y:S01]  /*aa80*/  S2R R5, SR_CgaCtaId ;  /* 0x0000000000057919 */ /* 0x000e220000008800 */
[----:B------:R-:W-:Y:S02]  /*aa90*/  MOV R2, 0x400 ;  /* 0x0000040000027802 */ /* 0x000fe40000000f00 */
[----:B------:R-:W-:Y:S02]  /*aaa0*/  SHF.L.U32 R4, R0, 0x1f, RZ ;  /* 0x0000001f00047819 */ /* 0x000fe400000006ff */
[----:B0-----:R-:W-:-:S05]  /*aab0*/  LEA R2, R5, R2, 0x18 ;  /* 0x0000000205027211 */ /* 0x001fca00078ec0ff */
[----:B------:R-:W-:-:S04]  /*aac0*/  VIADD R2, R2, 0x28 ;  /* 0x0000002802027836 */ /* 0x000fc80000000000 */
[C---:B------:R-:W-:Y:S02]  /*aad0*/  IMAD R7, R3.reuse, 0x8, R2 ;  /* 0x0000000803077824 */ /* 0x040fe400078e0202 */
[----:B------:R-:W-:Y:S02]  /*aae0*/  VIADD R3, R3, 0x1 ;  /* 0x0000000103037836 */ /* 0x000fe40000000000 */
[----:B------:R-:W0:Y:S03]  /*aaf0*/  SYNCS.PHASECHK.TRANS64.TRYWAIT P0, [R7+URZ], R4 ;  /* 0x00000004070075a7 */ /* 0x000e26000800017f */
[----:B------:R-:W-:-:S04]  /*ab00*/  ISETP.NE.AND P1, PT, R3, 0x5, PT ;  /* 0x000000050300780c */ /* 0x000fc80003f25270 */
[----:B------:R-:W-:Y:S02]  /*ab10*/  SEL R5, RZ, 0x1, P1 ;  /* 0x00000001ff057807 */ /* 0x000fe40000800000 */
[----:B------:R-:W-:Y:S02]  /*ab20*/  SEL R3, R3, RZ, P1 ;  /* 0x000000ff03037207 */ /* 0x000fe40000800000 */
[----:B------:R-:W-:-:S03]  /*ab30*/  LOP3.LUT R6, R0, R5, RZ, 0x3c, !PT ;  /* 0x0000000500067212 */ /* 0x000fc600078e3cff */
[----:B------:R-:W-:Y:S01]  /*ab40*/  IMAD R8, R3, 0x8, R2 ;  /* 0x0000000803087824 */ /* 0x000fe200078e0202 */
[----:B------:R-:W-:Y:S01]  /*ab50*/  SHF.L.U32 R5, R6, 0x1f, RZ ;  /* 0x0000001f06057819 */ /* 0x000fe200000006ff */
[----:B0-----:R-:W-:Y:S06]  /*ab60*/  @!P0 BRA `(.L_x_284) ;  /* 0x0000000400008947 */ /* 0x001fec0003800000 */
.L_x_296:
[----:B------:R-:W1:Y:S01]  /*ab70*/  SYNCS.PHASECHK.TRANS64.TRYWAIT P0, [R8+URZ], R5 ;  /* 0x00000005080075a7 */ /* 0x000e62000800017f */
[----:B------:R-:W-:-:S05]  /*ab80*/  VIADD R0, R3, 0x1 ;  /* 0x0000000103007836 */ /* 0x000fca0000000000 */
[----:B------:R-:W-:-:S04]  /*ab90*/  ISETP.NE.AND P1, PT, R0, 0x5, PT ;  /* 0x000000050000780c */ /* 0x000fc80003f25270 */
[----:B------:R-:W-:Y:S02]  /*aba0*/  SEL R3, RZ, 0x1, P1 ;  /* 0x00000001ff037807 */ /* 0x000fe40000800000 */
[----:B0-----:R-:W-:Y:S02]  /*abb0*/  SEL R7, R0, RZ, P1 ;  /* 0x000000ff00077207 */ /* 0x001fe40000800000 */
[----:B------:R-:W-:-:S03]  /*abc0*/  LOP3.LUT R6, R6, R3, RZ, 0x3c, !PT ;  /* 0x0000000306067212 */ /* 0x000fc600078e3cff */
[----:B------:R-:W-:Y:S01]  /*abd0*/  IMAD R9, R7, 0x8, R2 ;  /* 0x0000000807097824 */ /* 0x000fe200078e0202 */
[----:B------:R-:W-:Y:S01]  /*abe0*/  SHF.L.U32 R4, R6, 0x1f, RZ ;  /* 0x0000001f06047819 */ /* 0x000fe200000006ff */
[----:B-1----:R-:W-:Y:S06]  /*abf0*/  @!P0 BRA `(.L_x_285) ;  /* 0x0000000000f08947 */ /* 0x002fec0003800000 */
.L_x_297:
[----:B------:R-:W1:Y:S01]  /*ac00*/  SYNCS.PHASECHK.TRANS64.TRYWAIT P0, [R9+URZ], R4 ;  /* 0x00000004090075a7 */ /* 0x000e62000800017f */
[----:B------:R-:W-:-:S05]  /*ac10*/  VIADD R0, R7, 0x1 ;  /* 0x0000000107007836 */ /* 0x000fca0000000000 */
[----:B------:R-:W-:-:S04]  /*ac20*/  ISETP.NE.AND P1, PT, R0, 0x5, PT ;  /* 0x000000050000780c */ /* 0x000fc80003f25270 */
[----:B------:R-:W-:Y:S02]  /*ac30*/  SEL R3, RZ, 0x1, P1 ;  /* 0x00000001ff037807 */ /* 0x000fe40000800000 */
[----:B------:R-:W-:Y:S02]  /*ac40*/  SEL R7, R0, RZ, P1 ;  /* 0x000000ff00077207 */ /* 0x000fe40000800000 */
[----:B------:R-:W-:-:S03]  /*ac50*/  LOP3.LUT R11, R6, R3, RZ, 0x3c, !PT ;  /* 0x00000003060b7212 */ /* 0x000fc600078e3cff */
[----:B------:R-:W-:Y:S01]  /*ac60*/  IMAD R6, R7, 0x8, R2 ;  /* 0x0000000807067824 */ /* 0x000fe200078e0202 */
[----:B0-----:R-:W-:Y:S01]  /*ac70*/  SHF.L.U32 R5, R11, 0x1f, RZ ;  /* 0x0000001f0b057819 */ /* 0x001fe200000006ff */
[----:B-1----:R-:W-:Y:S06]  /*ac80*/  @!P0 BRA `(.L_x_286) ;  /* 0x0000000000e08947 */ /* 0x002fec0003800000 */
.L_x_298:
[----:B------:R-:W1:Y:S01]  /*ac90*/  SYNCS.PHASECHK.TRANS64.TRYWAIT P0, [R6+URZ], R5 ;  /* 0x00000005060075a7 */ /* 0x000e62000800017f */
[----:B------:R-:W-:-:S05]  /*aca0*/  VIADD R0, R7, 0x1 ;  /* 0x0000000107007836 */ /* 0x000fca0000000000 */
[----:B------:R-:W-:-:S04]  /*acb0*/  ISETP.NE.AND P1, PT, R0, 0x5, PT ;  /* 0x000000050000780c */ /* 0x000fc80003f25270 */
[----:B0-----:R-:W-:Y:S02]  /*acc0*/  SEL R4, RZ, 0x1, P1 ;  /* 0x00000001ff047807 */ /* 0x001fe40000800000 */
[----:B------:R-:W-:Y:S02]  /*acd0*/  SEL R3, R0, RZ, P1 ;  /* 0x000000ff00037207 */ /* 0x000fe40000800000 */
[----:B------:R-:W-:Y:S01]  /*ace0*/  LOP3.LUT R0, R11, R4, RZ, 0x3c, !PT ;  /* 0x000000040b007212 */ /* 0x000fe200078e3cff */
[----:B-1----:R-:W-:Y:S06]  /*acf0*/  @!P0 BRA `(.L_x_287) ;  /* 0x0000000000d88947 */ /* 0x002fec0003800000 */
.L_x_299:
[----:B------:R-:W-:Y:S01]  /*ad00*/  IMAD R3, R3, 0x8, R2 ;  /* 0x0000000803037824 */ /* 0x000fe200078e0202 */
[----:B------:R-:W-:-:S07]  /*ad10*/  SHF.L.U32 R0, R0, 0x1f, RZ ;  /* 0x0000001f00007819 */ /* 0x000fce00000006ff */
.L_x_288:
[----:B-1----:R1:W2:Y:S02]  /*ad20*/  SYNCS.PHASECHK.TRANS64.TRYWAIT P0, [R3+URZ], R0 ;  /* 0x00000000030075a7 */ /* 0x0022a4000800017f */
[----:B--2---:R-:W-:Y:S05]  /*ad30*/  @!P0 NANOSLEEP.SYNCS 0x989680 ;  /* 0x009896800000895d */ /* 0x004fea0003900000 */
[----:B------:R-:W2:Y:S02]  /*ad40*/  @!P0 SYNCS.PHASECHK.TRANS64 P0, [R3+URZ], R0 ;  /* 0x00000000030085a7 */ /* 0x000ea4000800007f */
[----:B--2---:R-:W-:Y:S05]  /*ad50*/  @!P0 BRA `(.L_x_288) ;  /* 0xfffffffc00f08947 */ /* 0x004fea000383ffff */
.L_x_282:
[----:B------:R-:W-:Y:S05]  /*ad60*/  BSYNC B0 ;  /* 0x0000000000007941 */ /* 0x000fea0003800000 */
.L_x_281:
[----:B------:R-:W-:Y:S05]  /*ad70*/  EXIT ;  /* 0x000000000000794d */ /* 0x000fea0003800000 */
.L_x_21:
[----:B----4-:R4:W0:Y:S02]  /*ad80*/  SYNCS.PHASECHK.TRANS64.TRYWAIT P1, [R3+URZ], R0 ;  /* 0x00000000030075a7 */ /* 0x010824000802017f */
[----:B0-----:R-:W-:Y:S05]  /*ad90*/  @!P1 NANOSLEEP.SYNCS 0x989680 ;  /* 0x009896800000995d */ /* 0x001fea0003900000 */
[----:B------:R-:W0:Y:S02]  /*ada0*/  @!P1 SYNCS.PHASECHK.TRANS64 P1, [R3+URZ], R0 ;  /* 0x00000000030095a7 */ /* 0x000e24000802007f */
[----:B0-----:R-:W-:Y:S05]  /*adb0*/  @!P1 BRA `(.L_x_21) ;  /* 0xfffffffc00f09947 */ /* 0x001fea000383ffff */
[----:B------:R-:W-:Y:S05]  /*adc0*/  BRA `(.L_x_20) ;  /* 0xffffff6400d87947 */ /* 0x000fea000383ffff */
.L_x_26:
[----:B-1----:R1:W3:Y:S02]  /*add0*/  SYNCS.PHASECHK.TRANS64.TRYWAIT P1, [R5+URZ], R4 ;  /* 0x00000004050075a7 */ /* 0x0022e4000802017f */
[----:B---3--:R-:W-:Y:S05]  /*ade0*/  @!P1 NANOSLEEP.SYNCS 0x989680 ;  /* 0x009896800000995d */ /* 0x008fea0003900000 */
[----:B------:R-:W3:Y:S02]  /*adf0*/  @!P1 SYNCS.PHASECHK.TRANS64 P1, [R5+URZ], R4 ;  /* 0x00000004050095a7 */ /* 0x000ee4000802007f */
[----:B---3--:R-:W-:Y:S05]  /*ae00*/  @!P1 BRA `(.L_x_26) ;  /* 0xfffffffc00f09947 */ /* 0x008fea000383ffff */
[----:B------:R-:W-:Y:S05]  /*ae10*/  BRA `(.L_x_25) ;  /* 0xffffff74003c7947 */ /* 0x000fea000383ffff */
.L_x_269:
[----:B------:R-:W-:Y:S01]  /*ae20*/  BSSY B1, `(.L_x_289) ;  /* 0x0000006000017945 */ /* 0x000fe20003800000 */
[----:B------:R-:W-:-:S07]  /*ae30*/  IMAD.MOV.U32 R15, RZ, RZ, -0x1 ;  /* 0xffffffffff0f7424 */ /* 0x000fce00078e00ff */
[----:B------:R-:W-:Y:S05]  /*ae40*/  WARPSYNC.COLLECTIVE R15, `(.L_x_290) ;  /* 0x000000000f0c7348 */ /* 0x000fea0003c00000 */
[----:B------:R-:W-:Y:S02]  /*ae50*/  ELECT P6, UR62, PT ;  /* 0x00000000003e782f */ /* 0x000fe400038c0000 */
[----:B------:R-:W-:Y:S01]  /*ae60*/  MOV R14, UR62 ;  /* 0x0000003e000e7c02 */ /* 0x000fe20008000f00 */
[----:B------:R-:W-:Y:S10]  /*ae70*/  ENDCOLLECTIVE ;  /* 0x000000000000791b */ /* 0x000ff40003800000 */
.L_x_290:
[----:B------:R-:W-:Y:S05]  /*ae80*/  BSYNC B1 ;  /* 0x0000000000017941 */ /* 0x000fea0003800000 */
.L_x_289:
[----:B------:R-:W-:Y:S05]  /*ae90*/  BRA `(.L_x_291) ;  /* 0xfffffff000187947 */ /* 0x000fea000383ffff */
.L_x_272:
[----:B-1----:R1:W2:Y:S02]  /*aea0*/  SYNCS.PHASECHK.TRANS64.TRYWAIT P0, [R23+URZ+0x28], R14 ;  /* 0x0000280e170075a7 */ /* 0x0022a4000800017f */
[----:B--2---:R-:W-:Y:S05]  /*aeb0*/  @!P0 NANOSLEEP.SYNCS 0x989680 ;  /* 0x009896800000895d */ /* 0x004fea0003900000 */
[----:B------:R-:W2:Y:S02]  /*aec0*/  @!P0 SYNCS.PHASECHK.TRANS64 P0, [R23+URZ+0x28], R14 ;  /* 0x0000280e170085a7 */ /* 0x000ea4000800007f */
[----:B--2---:R-:W-:Y:S05]  /*aed0*/  @!P0 BRA `(.L_x_272) ;  /* 0xfffffffc00f08947 */ /* 0x004fea000383ffff */
[----:B------:R-:W-:Y:S05]  /*aee0*/  BRA `(.L_x_292) ;  /* 0xfffffff000547947 */ /* 0x000fea000383ffff */
.L_x_280:
[----:B------:R-:W-:Y:S01]  /*aef0*/  BSSY B0, `(.L_x_293) ;  /* 0x0000006000007945 */ /* 0x000fe20003800000 */
[----:B------:R-:W-:-:S07]  /*af00*/  IMAD.MOV.U32 R15, RZ, RZ, -0x1 ;  /* 0xffffffffff0f7424 */ /* 0x000fce00078e00ff */
[----:B------:R-:W-:Y:S05]  /*af10*/  WARPSYNC.COLLECTIVE R15, `(.L_x_294) ;  /* 0x000000000f0c7348 */ /* 0x000fea0003c00000 */
[----:B------:R-:W-:Y:S02]  /*af20*/  ELECT P6, UR62, PT ;  /* 0x00000000003e782f */ /* 0x000fe400038c0000 */
[----:B------:R-:W-:Y:S01]  /*af30*/  MOV R14, UR62 ;  /* 0x0000003e000e7c02 */ /* 0x000fe20008000f00 */
[----:B------:R-:W-:Y:S10]  /*af40*/  ENDCOLLECTIVE ;  /* 0x000000000000791b */ /* 0x000ff40003800000 */
.L_x_294:
[----:B------:R-:W-:Y:S05]  /*af50*/  BSYNC B0 ;  /* 0x0000000000007941 */ /* 0x000fea0003800000 */
.L_x_293:
[----:B------:R-:W-:Y:S05]  /*af60*/  BRA `(.L_x_295) ;  /* 0xfffffff800ac7947 */ /* 0x000fea000383ffff */
.L_x_284:
[----:B0-----:R0:W1:Y:S02]  /*af70*/  SYNCS.PHASECHK.TRANS64.TRYWAIT P0, [R7+URZ], R4 ;  /* 0x00000004070075a7 */ /* 0x001064000800017f */
[----:B-1----:R-:W-:Y:S05]  /*af80*/  @!P0 NANOSLEEP.SYNCS 0x989680 ;  /* 0x009896800000895d */ /* 0x002fea0003900000 */
[----:B------:R-:W1:Y:S02]  /*af90*/  @!P0 SYNCS.PHASECHK.TRANS64 P0, [R7+URZ], R4 ;  /* 0x00000004070085a7 */ /* 0x000e64000800007f */
[----:B-1----:R-:W-:Y:S05]  /*afa0*/  @!P0 BRA `(.L_x_284) ;  /* 0xfffffffc00f08947 */ /* 0x002fea000383ffff */
[----:B------:R-:W-:Y:S05]  /*afb0*/  BRA `(.L_x_296) ;  /* 0xfffffff800ec7947 */ /* 0x000fea000383ffff */
.L_x_285:
[----:B0-----:R0:W1:Y:S02]  /*afc0*/  SYNCS.PHASECHK.TRANS64.TRYWAIT P0, [R8+URZ], R5 ;  /* 0x00000005080075a7 */ /* 0x001064000800017f */
[----:B-1----:R-:W-:Y:S05]  /*afd0*/  @!P0 NANOSLEEP.SYNCS 0x989680 ;  /* 0x009896800000895d */ /* 0x002fea0003900000 */
[----:B------:R-:W1:Y:S02]  /*afe0*/  @!P0 SYNCS.PHASECHK.TRANS64 P0, [R8+URZ], R5 ;  /* 0x00000005080085a7 */ /* 0x000e64000800007f */
[----:B-1----:R-:W-:Y:S05]  /*aff0*/  @!P0 BRA `(.L_x_285) ;  /* 0xfffffffc00f08947 */ /* 0x002fea000383ffff */
[----:B------:R-:W-:Y:S05]  /*b000*/  BRA `(.L_x_297) ;  /* 0xfffffff800fc7947 */ /* 0x000fea000383ffff */
.L_x_286:
[----:B0-----:R0:W1:Y:S02]  /*b010*/  SYNCS.PHASECHK.TRANS64.TRYWAIT P0, [R9+URZ], R4 ;  /* 0x00000004090075a7 */ /* 0x001064000800017f */
[----:B-1----:R-:W-:Y:S05]  /*b020*/  @!P0 NANOSLEEP.SYNCS 0x989680 ;  /* 0x009896800000895d */ /* 0x002fea0003900000 */
[----:B------:R-:W1:Y:S02]  /*b030*/  @!P0 SYNCS.PHASECHK.TRANS64 P0, [R9+URZ], R4 ;  /* 0x00000004090085a7 */ /* 0x000e64000800007f */
[----:B-1----:R-:W-:Y:S05]  /*b040*/  @!P0 BRA `(.L_x_286) ;  /* 0xfffffffc00f08947 */ /* 0x002fea000383ffff */
[----:B------:R-:W-:Y:S05]  /*b050*/  BRA `(.L_x_298) ;  /* 0xfffffffc000c7947 */ /* 0x000fea000383ffff */
.L_x_287:
[----:B0-----:R0:W1:Y:S02]  /*b060*/  SYNCS.PHASECHK.TRANS64.TRYWAIT P0, [R6+URZ], R5 ;  /* 0x00000005060075a7 */ /* 0x001064000800017f */
[----:B-1----:R-:W-:Y:S05]  /*b070*/  @!P0 NANOSLEEP.SYNCS 0x989680 ;  /* 0x009896800000895d */ /* 0x002fea0003900000 */
[----:B------:R-:W1:Y:S02]  /*b080*/  @!P0 SYNCS.PHASECHK.TRANS64 P0, [R6+URZ], R5 ;  /* 0x00000005060085a7 */ /* 0x000e64000800007f */
[----:B-1----:R-:W-:Y:S05]  /*b090*/  @!P0 BRA `(.L_x_287) ;  /* 0xfffffffc00f08947 */ /* 0x002fea000383ffff */
[----:B------:R-:W-:Y:S05]  /*b0a0*/  BRA `(.L_x_299) ;  /* 0xfffffffc00147947 */ /* 0x000fea000383ffff */
.L_x_300:
[----:B------:R-:W-:-:S00]  /*b0b0*/  BRA `(.L_x_300) ;  /* 0xfffffffc00fc7947 */ /* 0x000fc0000383ffff */
[----:B------:R-:W-:-:S00]  /*b0c0*/  NOP ;  /* 0x0000000000007918 */ /* 0x000fc00000000000 */
        /* <DEDUP_REMOVED lines=11> */
.L_x_301:


//--------------------- .nv.global.init           --------------------------
	.section	.nv.global.init,"aw",@progbits
.nv.global.init:
	.type		$str$22,@object
	.size		$str$22,($str$23 - $str$22)
$str$22:
        /*0000*/ 	.byte	0x6b, 0x5f, 0x74, 0x69, 0x6c, 0x65, 0x5f, 0x63, 0x6f, 0x75, 0x6e, 0x74, 0x20, 0x3e, 0x3d, 0x20
        /*0010*/ 	.byte	0x31, 0x00
	.type		$str$23,@object
	.size		$str$23,(__unnamed_1 - $str$23)
$str$23:
        /*0012*/ 	.byte	0x2f, 0x74, 0x6d, 0x70, 0x2f, 0x63, 0x75, 0x74, 0x6c, 0x61, 0x73, 0x73, 0x5f, 0x73, 0x77, 0x65
        /*0022*/ 	.byte	0x65, 0x70, 0x5f, 0x73, 0x72, 0x63, 0x2f, 0x69, 0x6e, 0x63, 0x6c, 0x75, 0x64, 0x65, 0x2f, 0x63
        /*0032*/ 	.byte	0x75, 0x74, 0x6c, 0x61, 0x73, 0x73, 0x2f, 0x67, 0x65, 0x6d, 0x6d, 0x2f, 0x63, 0x6f, 0x6c, 0x6c
        /*0042*/ 	.byte	0x65, 0x63, 0x74, 0x69, 0x76, 0x65, 0x2f, 0x73, 0x6d, 0x39, 0x30, 0x5f, 0x6d, 0x6d, 0x61, 0x5f
        /*0052*/ 	.byte	0x74, 0x6d, 0x61, 0x5f, 0x67, 0x6d, 0x6d, 0x61, 0x5f, 0x73, 0x73, 0x5f, 0x77, 0x61, 0x72, 0x70
        /*0062*/ 	.byte	0x73, 0x70, 0x65, 0x63, 0x69, 0x61, 0x6c, 0x69, 0x7a, 0x65, 0x64, 0x2e, 0x68, 0x70, 0x70, 0x00
	.type		__unnamed_1,@object
	.size		__unnamed_1,(.L_0 - __unnamed_1)
__unnamed_1:
        /*0072*/ 	.byte	0x76, 0x6f, 0x69, 0x64, 0x20, 0x63, 0x75, 0x74, 0x6c, 0x61, 0x73, 0x73, 0x3a, 0x3a, 0x67, 0x65
        /* <DEDUP_REMOVED lines=172> */
        /*0b42*/ 	.byte	0x74, 0x65, 0x3a, 0x3a, 0x69, 0x64, 0x65, 0x6e, 0x74, 0x69, 0x74, 0x79, 0x5d, 0x00
.L_0:


//--------------------- .nv.shared._ZN7cutlass13device_kernelINS_4gemm6kernel13GemmUniversalIN4cute5tupleIJiiiiEEENS1_10collective13CollectiveMmaINS1_34MainloopSm90TmaGmmaWarpSpecializedILi5ENS5_IJNS4_1CILi2EEENSA_ILi1EEESC_EEENS1_35KernelTmaWarpSpecializedCooperativeEEENS5_IJNSA_ILi128EEENSA_ILi224EEESG_EEEaNS5_IJlSC_lEEEaSJ_NS4_8TiledMMAINS4_8MMA_AtomIJNS4_4SM904GMMA26MMA_64x32x32_S32S8S8_SS_TNEEEENS4_6LayoutISD_NS5_IJSC_NSA_ILi0EEESR_EEEEENS5_IJNS4_10UnderscoreESU_SU_EEEEENS4_13SM90_TMA_LOADENS4_14ComposedLayoutINS4_7SwizzleILi3ELi4ELi3EEENS4_18smem_ptr_flag_bitsILi8EEENSQ_INS5_IJNSA_ILi8EEESG_EEENS5_IJSG_SC_EEEEEEEvNS4_8identityENS4_23SM90_TMA_LOAD_MULTICASTES17_vS18_EENS_8epilogue10collective6detail29Sm90TmaWarpSpecializedAdapterINS1C_15DefaultEpilogueIaSJ_SJ_NS1B_6thread17LinearCombinationIaLi1EiiLNS1G_9ScaleType4KindE0ELNS_15FloatRoundStyleE2EaEENS1_15EpilogueDefaultEEEEEvvEEEEvNT_6ParamsE --------------------------
	.section	.nv.shared._ZN7cutlass13device_kernelINS_4gemm6kernel13GemmUniversalIN4cute5tupleIJiiiiEEENS1_10collective13CollectiveMmaINS1_34MainloopSm90TmaGmmaWarpSpecializedILi5ENS5_IJNS4_1CILi2EEENSA_ILi1EEESC_EEENS1_35KernelTmaWarpSpecializedCooperativeEEENS5_IJNSA_ILi128EEENSA_ILi224EEESG_EEEaNS5_IJlSC_lEEEaSJ_NS4_8TiledMMAINS4_8MMA_AtomIJNS4_4SM904GMMA26MMA_64x32x32_S32S8S8_SS_TNEEEENS4_6LayoutISD_NS5_IJSC_NSA_ILi0EEESR_EEEEENS5_IJNS4_10UnderscoreESU_SU_EEEEENS4_13SM90_TMA_LOADENS4_14ComposedLayoutINS4_7SwizzleILi3ELi4ELi3EEENS4_18smem_ptr_flag_bitsILi8EEENSQ_INS5_IJNSA_ILi8EEESG_EEENS5_IJSG_SC_EEEEEEEvNS4_8identityENS4_23SM90_TMA_LOAD_MULTICASTES17_vS18_EENS_8epilogue10collective6detail29Sm90TmaWarpSpecializedAdapterINS1C_15DefaultEpilogueIaSJ_SJ_NS1B_6thread17LinearCombinationIaLi1EiiLNS1G_9ScaleType4KindE0ELNS_15FloatRoundStyleE2EaEENS1_15EpilogueDefaultEEEEEvvEEEEvNT_6ParamsE,"aw",@nobits
	.sectionflags	@""
	.align	16
	.zero		1024


//--------------------- .nv.shared.reserved.0     --------------------------
	.section	.nv.shared.reserved.0,"aw",@nobits
	.weak		__nv_reservedSMEM_offset_0_alias
	.size		__nv_reservedSMEM_offset_0_alias, 0, 0
	.other		__nv_reservedSMEM_offset_0_alias,@"STO_CUDA_RESERVED_SHARED STV_DEFAULT"
__nv_reservedSMEM_offset_0_alias:
	.zero		0


//--------------------- .nv.global                --------------------------
	.section	.nv.global,"aw",@nobits
.nv.global:
	.type		_ZN40_INTERNAL_505b79b2_4_k_cu_2507f556_173184cute1_E,@object
	.size		_ZN40_INTERNAL_505b79b2_4_k_cu_2507f556_173184cute1_E,(_ZN40_INTERNAL_505b79b2_4_k_cu_2507f556_173184cuda3std3__45__cpo6cbeginE - _ZN40_INTERNAL_505b79b2_4_k_cu_2507f556_173184cute1_E)
_ZN40_INTERNAL_505b79b2_4_k_cu_2507f556_173184cute1_E:
	.zero		1
	.type		_ZN40_INTERNAL_505b79b2_4_k_cu_2507f556_173184cuda3std3__45__cpo6cbeginE,@object
	.size		_ZN40_INTERNAL_505b79b2_4_k_cu_2507f556_173184cuda3std3__45__cpo6cbeginE,(_ZN40_INTERNAL_505b79b2_4_k_cu_2507f556_173184cuda3std3__48in_placeE - _ZN40_INTERNAL_505b79b2_4_k_cu_2507f556_173184cuda3std3__45__cpo6cbeginE)
_ZN40_INTERNAL_505b79b2_4_k_cu_2507f556_173184cuda3std3__45__cpo6cbeginE:
	.zero		1
	.type		_ZN40_INTERNAL_505b79b2_4_k_cu_2507f556_173184cuda3std3__48in_placeE,@object
	.size		_ZN40_INTERNAL_505b79b2_4_k_cu_2507f556_173184cuda3std3__48in_placeE,(_ZN40_INTERNAL_505b79b2_4_k_cu_2507f556_173184cuda3std6ranges3__45__cpo9iter_moveE - _ZN40_INTERNAL_505b79b2_4_k_cu_2507f556_173184cuda3std3__48in_placeE)
_ZN40_INTERNAL_505b79b2_4_k_cu_2507f556_173184cuda3std3__48in_placeE:
	.zero		1
	.type		_ZN40_INTERNAL_505b79b2_4_k_cu_2507f556_173184cuda3std6ranges3__45__cpo9iter_moveE,@object
	.size		_ZN40_INTERNAL_505b79b2_4_k_cu_2507f556_173184cuda3std6ranges3__45__cpo9iter_moveE,(_ZN40_INTERNAL_505b79b2_4_k_cu_2507f556_173184cuda3std3__45__cpo5beginE - _ZN40_INTERNAL_505b79b2_4_k_cu_2507f556_173184cuda3std6ranges3__45__cpo9iter_moveE)
_ZN40_INTERNAL_505b79b2_4_k_cu_2507f556_173184cuda3std6ranges3__45__cpo9iter_moveE:
	.zero		1
	.type		_ZN40_INTERNAL_505b79b2_4_k_cu_2507f556_173184cuda3std3__45__cpo5beginE,@object
	.size		_ZN40_INTERNAL_505b79b2_4_k_cu_2507f556_173184cuda3std3__45__cpo5beginE,(_ZN40_INTERNAL_505b79b2_4_k_cu_2507f556_173184cuda3std3__442_GLOBAL__N__505b79b2_4_k_cu_2507f556_173186ignoreE - _ZN40_INTERNAL_505b79b2_4_k_cu_2507f556_173184cuda3std3__45__cpo5beginE)
_ZN40_INTERNAL_505b79b2_4_k_cu_2507f556_173184cuda3std3__45__cpo5beginE:
	.zero		1
	.type		_ZN40_INTERNAL_505b79b2_4_k_cu_2507f556_173184cuda3std3__442_GLOBAL__N__505b79b2_4_k_cu_2507f556_173186ignoreE,@object
	.size		_ZN40_INTERNAL_505b79b2_4_k_cu_2507f556_173184cuda3std3__442_GLOBAL__N__505b79b2_4_k_cu_2507f556_173186ignoreE,(_ZN40_INTERNAL_505b79b2_4_k_cu_2507f556_173184cute7productE - _ZN40_INTERNAL_505b79b2_4_k_cu_2507f556_173184cuda3std3__442_GLOBAL__N__505b79b2_4_k_cu_2507f556_173186ignoreE)
_ZN40_INTERNAL_505b79b2_4_k_cu_2507f556_173184cuda3std3__442_GLOBAL__N__505b79b2_4_k_cu_2507f556_173186ignoreE:
	.zero		1
	.type		_ZN40_INTERNAL_505b79b2_4_k_cu_2507f556_173184cute7productE,@object
	.size		_ZN40_INTERNAL_505b79b2_4_k_cu_2507f556_173184cute7productE,(_ZN40_INTERNAL_505b79b2_4_k_cu_2507f556_173184cuda3std3__45__cpo3endE - _ZN40_INTERNAL_505b79b2_4_k_cu_2507f556_173184cute7productE)
_ZN40_INTERNAL_505b79b2_4_k_cu_2507f556_173184cute7productE:
	.zero		1
	.type		_ZN40_INTERNAL_505b79b2_4_k_cu_2507f556_173184cuda3std3__45__cpo3endE,@object
	.size		_ZN40_INTERNAL_505b79b2_4_k_cu_2507f556_173184cuda3std3__45__cpo3endE,(_ZN40_INTERNAL_505b79b2_4_k_cu_2507f556_173184cuda3std3__419piecewise_constructE - _ZN40_INTERNAL_505b79b2_4_k_cu_2507f556_173184cuda3std3__45__cpo3endE)
_ZN40_INTERNAL_505b79b2_4_k_cu_2507f556_173184cuda3std3__45__cpo3endE:
	.zero		1
	.type		_ZN40_INTERNAL_505b79b2_4_k_cu_2507f556_173184cuda3std3__419piecewise_constructE,@object
	.size		_ZN40_INTERNAL_505b79b2_4_k_cu_2507f556_173184cuda3std3__419piecewise_constructE,(_ZN40_INTERNAL_505b79b2_4_k_cu_2507f556_173184cuda3std3__45__cpo4cendE - _ZN40_INTERNAL_505b79b2_4_k_cu_2507f556_173184cuda3std3__419piecewise_constructE)
_ZN40_INTERNAL_505b79b2_4_k_cu_2507f556_173184cuda3std3__419piecewise_constructE:
	.zero		1
	.type		_ZN40_INTERNAL_505b79b2_4_k_cu_2507f556_173184cuda3std3__45__cpo4cendE,@object
	.size		_ZN40_INTERNAL_505b79b2_4_k_cu_2507f556_173184cuda3std3__45__cpo4cendE,(_ZN40_INTERNAL_505b79b2_4_k_cu_2507f556_173184cuda3std6ranges3__45__cpo4swapE - _ZN40_INTERNAL_505b79b2_4_k_cu_2507f556_173184cuda3std3__45__cpo4cendE)
_ZN40_INTERNAL_505b79b2_4_k_cu_2507f556_173184cuda3std3__45__cpo4cendE:
	.zero		1
	.type		_ZN40_INTERNAL_505b79b2_4_k_cu_2507f556_173184cuda3std6ranges3__45__cpo4swapE,@object
	.size		_ZN40_INTERNAL_505b79b2_4_k_cu_2507f556_173184cuda3std6ranges3__45__cpo4swapE,(.L_8 - _ZN40_INTERNAL_505b79b2_4_k_cu_2507f556_173184cuda3std6ranges3__45__cpo4swapE)
_ZN40_INTERNAL_505b79b2_4_k_cu_2507f556_173184cuda3std6ranges3__45__cpo4swapE:
	.zero		1
.L_8:


//--------------------- .nv.constant0._ZN7cutlass13device_kernelINS_4gemm6kernel13GemmUniversalIN4cute5tupleIJiiiiEEENS1_10collective13CollectiveMmaINS1_34MainloopSm90TmaGmmaWarpSpecializedILi5ENS5_IJNS4_1CILi2EEENSA_ILi1EEESC_EEENS1_35KernelTmaWarpSpecializedCooperativeEEENS5_IJNSA_ILi128EEENSA_ILi224EEESG_EEEaNS5_IJlSC_lEEEaSJ_NS4_8TiledMMAINS4_8MMA_AtomIJNS4_4SM904GMMA26MMA_64x32x32_S32S8S8_SS_TNEEEENS4_6LayoutISD_NS5_IJSC_NSA_ILi0EEESR_EEEEENS5_IJNS4_10UnderscoreESU_SU_EEEEENS4_13SM90_TMA_LOADENS4_14ComposedLayoutINS4_7SwizzleILi3ELi4ELi3EEENS4_18smem_ptr_flag_bitsILi8EEENSQ_INS5_IJNSA_ILi8EEESG_EEENS5_IJSG_SC_EEEEEEEvNS4_8identityENS4_23SM90_TMA_LOAD_MULTICASTES17_vS18_EENS_8epilogue10collective6detail29Sm90TmaWarpSpecializedAdapterINS1C_15DefaultEpilogueIaSJ_SJ_NS1B_6thread17LinearCombinationIaLi1EiiLNS1G_9ScaleType4KindE0ELNS_15FloatRoundStyleE2EaEENS1_15EpilogueDefaultEEEEEvvEEEEvNT_6ParamsE --------------------------
	.section	.nv.constant0._ZN7cutlass13device_kernelINS_4gemm6kernel13GemmUniversalIN4cute5tupleIJiiiiEEENS1_10collective13CollectiveMmaINS1_34MainloopSm90TmaGmmaWarpSpecializedILi5ENS5_IJNS4_1CILi2EEENSA_ILi1EEESC_EEENS1_35KernelTmaWarpSpecializedCooperativeEEENS5_IJNSA_ILi128EEENSA_ILi224EEESG_EEEaNS5_IJlSC_lEEEaSJ_NS4_8TiledMMAINS4_8MMA_AtomIJNS4_4SM904GMMA26MMA_64x32x32_S32S8S8_SS_TNEEEENS4_6LayoutISD_NS5_IJSC_NSA_ILi0EEESR_EEEEENS5_IJNS4_10UnderscoreESU_SU_EEEEENS4_13SM90_TMA_LOADENS4_14ComposedLayoutINS4_7SwizzleILi3ELi4ELi3EEENS4_18smem_ptr_flag_bitsILi8EEENSQ_INS5_IJNSA_ILi8EEESG_EEENS5_IJSG_SC_EEEEEEEvNS4_8identityENS4_23SM90_TMA_LOAD_MULTICASTES17_vS18_EENS_8epilogue10collective6detail29Sm90TmaWarpSpecializedAdapterINS1C_15DefaultEpilogueIaSJ_SJ_NS1B_6thread17LinearCombinationIaLi1EiiLNS1G_9ScaleType4KindE0ELNS_15FloatRoundStyleE2EaEENS1_15EpilogueDefaultEEEEEvvEEEEvNT_6ParamsE,"a",@progbits
	.sectionflags	@""
	.align	4
.nv.constant0._ZN7cutlass13device_kernelINS_4gemm6kernel13GemmUniversalIN4cute5tupleIJiiiiEEENS1_10collective13CollectiveMmaINS1_34MainloopSm90TmaGmmaWarpSpecializedILi5ENS5_IJNS4_1CILi2EEENSA_ILi1EEESC_EEENS1_35KernelTmaWarpSpecializedCooperativeEEENS5_IJNSA_ILi128EEENSA_ILi224EEESG_EEEaNS5_IJlSC_lEEEaSJ_NS4_8TiledMMAINS4_8MMA_AtomIJNS4_4SM904GMMA26MMA_64x32x32_S32S8S8_SS_TNEEEENS4_6LayoutISD_NS5_IJSC_NSA_ILi0EEESR_EEEEENS5_IJNS4_10UnderscoreESU_SU_EEEEENS4_13SM90_TMA_LOADENS4_14ComposedLayoutINS4_7SwizzleILi3ELi4ELi3EEENS4_18smem_ptr_flag_bitsILi8EEENSQ_INS5_IJNSA_ILi8EEESG_EEENS5_IJSG_SC_EEEEEEEvNS4_8identityENS4_23SM90_TMA_LOAD_MULTICASTES17_vS18_EENS_8epilogue10collective6detail29Sm90TmaWarpSpecializedAdapterINS1C_15DefaultEpilogueIaSJ_SJ_NS1B_6thread17LinearCombinationIaLi1EiiLNS1G_9ScaleType4KindE0ELNS_15FloatRoundStyleE2EaEENS1_15EpilogueDefaultEEEEEvvEEEEvNT_6ParamsE:
	.zero		1664


//--------------------- SYMBOLS --------------------------

	.type		.nv.reservedSmem.offset0,@object
	.size		.nv.reservedSmem.offset0,0x4
	.type		__assertfail,@function
